	.target	sm_100a

	.elftype	@"ET_EXEC"


//--------------------- .note.nv.tkinfo           --------------------------
	.section	.note.nv.tkinfo,"",@"SHT_NOTE"
	.sectionflags	@"SHF_NOTE_NV_TKINFO"
	.tkinfo
        /*0018*/ 	.word	0x00000002
        /*0030*/ 	.string	""
        /*0030*/ 	.string	"ptxas"
        /*0030*/ 	.string	"Cuda compilation tools, release 13.0, V13.0.88"
        /*0030*/ 	.string	"Build cuda_13.0.r13.0/compiler.36424714_0"
        /*0030*/ 	.string	"-arch sm_100a -m 64 "



//--------------------- .note.nv.cuinfo           --------------------------
	.section	.note.nv.cuinfo,"",@"SHT_NOTE"
	.sectionflags	@"SHF_NOTE_NV_CUINFO"
        /*0018*/ 	.short	0x0002
        /*001a*/ 	.short	0x0064
        /*001c*/ 	.short	0x0082
	.zero		2


//--------------------- .nv.info                  --------------------------
	.section	.nv.info,"",@"SHT_CUDA_INFO"
	.align	4


	//----- nvinfo : EIATTR_REGCOUNT
	.align		4
        /*0000*/ 	.byte	0x04, 0x2f
        /*0002*/ 	.short	(.L_19 - .L_18)
	.align		4
.L_18:
        /*0004*/ 	.word	index@(_ZN7cutlass13device_kernelINS_4gemm6kernel13GemmUniversalIN4cute5tupleIJiiiiEEENS1_10collective13CollectiveMmaINS1_35MainloopSm100TmaUmmaWarpSpecializedILi5ELi2ELi4ENS5_IJNS4_1CILi1EEESB_SB_EEEEENS5_IJNSA_ILi64EEENSA_ILi256EEENSA_ILi32EEEEEENS_6half_tENS5_IJlSB_lEEESI_SJ_NS4_8TiledMMAINS4_8MMA_AtomIJNS4_20SM100_MMA_F16BF16_SSISI_SI_fLi64ELi256ELNS4_4UMMA5MajorE0ELSO_0ELNSN_7ScaleInE0ELSP_0EEEEEENS4_6LayoutISC_NS5_IJNSA_ILi0EEEST_ST_EEEEENS5_IJNS4_10UnderscoreESW_SW_EEEEENS4_13SM90_TMA_LOADENS4_14ComposedLayoutINS4_7SwizzleILi2ELi4ELi3EEENS4_18smem_ptr_flag_bitsILi16EEENSS_INS5_IJNSA_ILi8EEESG_EEENS5_IJSG_SB_EEEEEEEvNS4_8identityESZ_S19_vS1A_EENS_8epilogue10collective18CollectiveEpilogueINS1C_23Sm100TmaWarpSpecializedILi4ELi2ELi32ELb1ELb0EEEJSH_NS5_IJNSS_ISE_SB_EES1H_EEESI_SJ_SI_SJ_NS1C_6fusion15FusionCallbacksIS1G_NS1J_17LinearCombinationISI_fSI_fLNS_15FloatRoundStyleE2EEESH_S1I_JEEENS4_5SM1004TMEM4LOAD26SM100_TMEM_LOAD_16dp256b8xESZ_NS10_INS11_ILi3ELi4ELi3EEES14_NSS_INS5_IJS15_SE_EEENS5_IJSE_SB_EEEEEEENS4_17SM75_U32x4_LDSM_NENS4_14SM90_TMA_STOREES1X_NS4_17SM90_U32x4_STSM_NENS4_39AutoVectorizingCopyWithAssumedAlignmentILi128EEEEEEvvEEEEvNT_6ParamsE)
        /*0008*/ 	.word	0x00000070


	//----- nvinfo : EIATTR_FRAME_SIZE
	.align		4
.L_19:
        /*000c*/ 	.byte	0x04, 0x11
        /*000e*/ 	.short	(.L_21 - .L_20)
	.align		4
.L_20:
        /*0010*/ 	.word	index@($__internal_2_$__cuda_sm10x_tcgen05_guardrail_trap_unallocated_columns_being_dealloced)
        /*0014*/ 	.word	0x00000000


	//----- nvinfo : EIATTR_FRAME_SIZE
	.align		4
.L_21:
        /*0018*/ 	.byte	0x04, 0x11
        /*001a*/ 	.short	(.L_23 - .L_22)
	.align		4
.L_22:
        /*001c*/ 	.word	index@($__internal_1_$__cuda_sm10x_tcgen05_guardrail_trap_phase_invalid_during_alloc)
        /*0020*/ 	.word	0x00000000


	//----- nvinfo : EIATTR_FRAME_SIZE
	.align		4
.L_23:
        /*0024*/ 	.byte	0x04, 0x11
        /*0026*/ 	.short	(.L_25 - .L_24)
	.align		4
.L_24:
        /*0028*/ 	.word	index@($__internal_0_$__cuda_sm10x_tcgen05_guardrail_trap_col_being_dealloced_not_returned_by_alloc)
        /*002c*/ 	.word	0x00000000


	//----- nvinfo : EIATTR_FRAME_SIZE
	.align		4
.L_25:
        /*0030*/ 	.byte	0x04, 0x11
        /*0032*/ 	.short	(.L_27 - .L_26)
	.align		4
.L_26:
        /*0034*/ 	.word	index@(_ZN7cutlass13device_kernelINS_4gemm6kernel13GemmUniversalIN4cute5tupleIJiiiiEEENS1_10collective13CollectiveMmaINS1_35MainloopSm100TmaUmmaWarpSpecializedILi5ELi2ELi4ENS5_IJNS4_1CILi1EEESB_SB_EEEEENS5_IJNSA_ILi64EEENSA_ILi256EEENSA_ILi32EEEEEENS_6half_tENS5_IJlSB_lEEESI_SJ_NS4_8TiledMMAINS4_8MMA_AtomIJNS4_20SM100_MMA_F16BF16_SSISI_SI_fLi64ELi256ELNS4_4UMMA5MajorE0ELSO_0ELNSN_7ScaleInE0ELSP_0EEEEEENS4_6LayoutISC_NS5_IJNSA_ILi0EEEST_ST_EEEEENS5_IJNS4_10UnderscoreESW_SW_EEEEENS4_13SM90_TMA_LOADENS4_14ComposedLayoutINS4_7SwizzleILi2ELi4ELi3EEENS4_18smem_ptr_flag_bitsILi16EEENSS_INS5_IJNSA_ILi8EEESG_EEENS5_IJSG_SB_EEEEEEEvNS4_8identityESZ_S19_vS1A_EENS_8epilogue10collective18CollectiveEpilogueINS1C_23Sm100TmaWarpSpecializedILi4ELi2ELi32ELb1ELb0EEEJSH_NS5_IJNSS_ISE_SB_EES1H_EEESI_SJ_SI_SJ_NS1C_6fusion15FusionCallbacksIS1G_NS1J_17LinearCombinationISI_fSI_fLNS_15FloatRoundStyleE2EEESH_S1I_JEEENS4_5SM1004TMEM4LOAD26SM100_TMEM_LOAD_16dp256b8xESZ_NS10_INS11_ILi3ELi4ELi3EEES14_NSS_INS5_IJS15_SE_EEENS5_IJSE_SB_EEEEEEENS4_17SM75_U32x4_LDSM_NENS4_14SM90_TMA_STOREES1X_NS4_17SM90_U32x4_STSM_NENS4_39AutoVectorizingCopyWithAssumedAlignmentILi128EEEEEEvvEEEEvNT_6ParamsE)
        /*0038*/ 	.word	0x00000000


	//----- nvinfo : EIATTR_MIN_STACK_SIZE
	.align		4
.L_27:
        /*003c*/ 	.byte	0x04, 0x12
        /*003e*/ 	.short	(.L_29 - .L_28)
	.align		4
.L_28:
        /*0040*/ 	.word	index@(_ZN7cutlass13device_kernelINS_4gemm6kernel13GemmUniversalIN4cute5tupleIJiiiiEEENS1_10collective13CollectiveMmaINS1_35MainloopSm100TmaUmmaWarpSpecializedILi5ELi2ELi4ENS5_IJNS4_1CILi1EEESB_SB_EEEEENS5_IJNSA_ILi64EEENSA_ILi256EEENSA_ILi32EEEEEENS_6half_tENS5_IJlSB_lEEESI_SJ_NS4_8TiledMMAINS4_8MMA_AtomIJNS4_20SM100_MMA_F16BF16_SSISI_SI_fLi64ELi256ELNS4_4UMMA5MajorE0ELSO_0ELNSN_7ScaleInE0ELSP_0EEEEEENS4_6LayoutISC_NS5_IJNSA_ILi0EEEST_ST_EEEEENS5_IJNS4_10UnderscoreESW_SW_EEEEENS4_13SM90_TMA_LOADENS4_14ComposedLayoutINS4_7SwizzleILi2ELi4ELi3EEENS4_18smem_ptr_flag_bitsILi16EEENSS_INS5_IJNSA_ILi8EEESG_EEENS5_IJSG_SB_EEEEEEEvNS4_8identityESZ_S19_vS1A_EENS_8epilogue10collective18CollectiveEpilogueINS1C_23Sm100TmaWarpSpecializedILi4ELi2ELi32ELb1ELb0EEEJSH_NS5_IJNSS_ISE_SB_EES1H_EEESI_SJ_SI_SJ_NS1C_6fusion15FusionCallbacksIS1G_NS1J_17LinearCombinationISI_fSI_fLNS_15FloatRoundStyleE2EEESH_S1I_JEEENS4_5SM1004TMEM4LOAD26SM100_TMEM_LOAD_16dp256b8xESZ_NS10_INS11_ILi3ELi4ELi3EEES14_NSS_INS5_IJS15_SE_EEENS5_IJSE_SB_EEEEEEENS4_17SM75_U32x4_LDSM_NENS4_14SM90_TMA_STOREES1X_NS4_17SM90_U32x4_STSM_NENS4_39AutoVectorizingCopyWithAssumedAlignmentILi128EEEEEEvvEEEEvNT_6ParamsE)
        /*0044*/ 	.word	0x00000000
.L_29:


//--------------------- .nv.compat                --------------------------
	.section	.nv.compat,"",@"SHT_CUDA_COMPAT_INFO"
	.align	4
        /*0000*/ 	.byte	0x02, 0x09, 0x01, 0x00, 0x02, 0x02, 0x02, 0x00, 0x02, 0x05, 0x05, 0x00, 0x03, 0x07, 0x01, 0x01
        /*0010*/ 	.byte	0x02, 0x03, 0x01, 0x00, 0x02, 0x06, 0x01, 0x00, 0x04, 0x0b, 0x08, 0x00, 0x09, 0x00, 0x00, 0x00
        /*0020*/ 	.byte	0x00, 0x00, 0x00, 0x00


//--------------------- .nv.info._ZN7cutlass13device_kernelINS_4gemm6kernel13GemmUniversalIN4cute5tupleIJiiiiEEENS1_10collective13CollectiveMmaINS1_35MainloopSm100TmaUmmaWarpSpecializedILi5ELi2ELi4ENS5_IJNS4_1CILi1EEESB_SB_EEEEENS5_IJNSA_ILi64EEENSA_ILi256EEENSA_ILi32EEEEEENS_6half_tENS5_IJlSB_lEEESI_SJ_NS4_8TiledMMAINS4_8MMA_AtomIJNS4_20SM100_MMA_F16BF16_SSISI_SI_fLi64ELi256ELNS4_4UMMA5MajorE0ELSO_0ELNSN_7ScaleInE0ELSP_0EEEEEENS4_6LayoutISC_NS5_IJNSA_ILi0EEEST_ST_EEEEENS5_IJNS4_10UnderscoreESW_SW_EEEEENS4_13SM90_TMA_LOADENS4_14ComposedLayoutINS4_7SwizzleILi2ELi4ELi3EEENS4_18smem_ptr_flag_bitsILi16EEENSS_INS5_IJNSA_ILi8EEESG_EEENS5_IJSG_SB_EEEEEEEvNS4_8identityESZ_S19_vS1A_EENS_8epilogue10collective18CollectiveEpilogueINS1C_23Sm100TmaWarpSpecializedILi4ELi2ELi32ELb1ELb0EEEJSH_NS5_IJNSS_ISE_SB_EES1H_EEESI_SJ_SI_SJ_NS1C_6fusion15FusionCallbacksIS1G_NS1J_17LinearCombinationISI_fSI_fLNS_15FloatRoundStyleE2EEESH_S1I_JEEENS4_5SM1004TMEM4LOAD26SM100_TMEM_LOAD_16dp256b8xESZ_NS10_INS11_ILi3ELi4ELi3EEES14_NSS_INS5_IJS15_SE_EEENS5_IJSE_SB_EEEEEEENS4_17SM75_U32x4_LDSM_NENS4_14SM90_TMA_STOREES1X_NS4_17SM90_U32x4_STSM_NENS4_39AutoVectorizingCopyWithAssumedAlignmentILi128EEEEEEvvEEEEvNT_6ParamsE --------------------------
	.section	.nv.info._ZN7cutlass13device_kernelINS_4gemm6kernel13GemmUniversalIN4cute5tupleIJiiiiEEENS1_10collective13CollectiveMmaINS1_35MainloopSm100TmaUmmaWarpSpecializedILi5ELi2ELi4ENS5_IJNS4_1CILi1EEESB_SB_EEEEENS5_IJNSA_ILi64EEENSA_ILi256EEENSA_ILi32EEEEEENS_6half_tENS5_IJlSB_lEEESI_SJ_NS4_8TiledMMAINS4_8MMA_AtomIJNS4_20SM100_MMA_F16BF16_SSISI_SI_fLi64ELi256ELNS4_4UMMA5MajorE0ELSO_0ELNSN_7ScaleInE0ELSP_0EEEEEENS4_6LayoutISC_NS5_IJNSA_ILi0EEEST_ST_EEEEENS5_IJNS4_10UnderscoreESW_SW_EEEEENS4_13SM90_TMA_LOADENS4_14ComposedLayoutINS4_7SwizzleILi2ELi4ELi3EEENS4_18smem_ptr_flag_bitsILi16EEENSS_INS5_IJNSA_ILi8EEESG_EEENS5_IJSG_SB_EEEEEEEvNS4_8identityESZ_S19_vS1A_EENS_8epilogue10collective18CollectiveEpilogueINS1C_23Sm100TmaWarpSpecializedILi4ELi2ELi32ELb1ELb0EEEJSH_NS5_IJNSS_ISE_SB_EES1H_EEESI_SJ_SI_SJ_NS1C_6fusion15FusionCallbacksIS1G_NS1J_17LinearCombinationISI_fSI_fLNS_15FloatRoundStyleE2EEESH_S1I_JEEENS4_5SM1004TMEM4LOAD26SM100_TMEM_LOAD_16dp256b8xESZ_NS10_INS11_ILi3ELi4ELi3EEES14_NSS_INS5_IJS15_SE_EEENS5_IJSE_SB_EEEEEEENS4_17SM75_U32x4_LDSM_NENS4_14SM90_TMA_STOREES1X_NS4_17SM90_U32x4_STSM_NENS4_39AutoVectorizingCopyWithAssumedAlignmentILi128EEEEEEvvEEEEvNT_6ParamsE,"",@"SHT_CUDA_INFO"
	.sectionflags	@""
	.align	4


	//----- nvinfo : EIATTR_CUDA_API_VERSION
	.align		4
        /*0000*/ 	.byte	0x04, 0x37
        /*0002*/ 	.short	(.L_31 - .L_30)
.L_30:
        /*0004*/ 	.word	0x00000082


	//----- nvinfo : EIATTR_KPARAM_INFO
	.align		4
.L_31:
        /*0008*/ 	.byte	0x04, 0x17
        /*000a*/ 	.short	(.L_33 - .L_32)
.L_32:
        /*000c*/ 	.word	0x00000000
        /*0010*/ 	.short	0x0000
        /*0012*/ 	.short	0x0000
        /*0014*/ 	.byte	0x00, 0xf0, 0x01, 0x20


	//----- nvinfo : EIATTR_AT_ENTRY_FRAGMENTS
	.align		4
.L_33:
        /*0018*/ 	.byte	0x04, 0x4f
        /*001a*/ 	.short	(.L_35 - .L_34)


	//   ....[0]....
.L_34:
        /*001c*/ 	.word	0x00000006


	//----- nvinfo : EIATTR_RESERVED_SMEM_USED
	.align		4
.L_35:
        /*0020*/ 	.byte	0x01, 0x41
	.zero		2


	//----- nvinfo : EIATTR_SPARSE_MMA_MASK
	.align		4
        /*0024*/ 	.byte	0x03, 0x50
        /*0026*/ 	.short	0x0000


	//----- nvinfo : EIATTR_TCGEN05_1CTA_USED
	.align		4
        /*0028*/ 	.byte	0x01, 0x51
	.zero		2


	//----- nvinfo : EIATTR_MAXREG_COUNT
	.align		4
        /*002c*/ 	.byte	0x03, 0x1b
        /*002e*/ 	.short	0x00ff


	//----- nvinfo : EIATTR_NUM_BARRIERS
	.align		4
        /*0030*/ 	.byte	0x02, 0x4c
        /*0032*/ 	.byte	0x07
	.zero		1


	//----- nvinfo : EIATTR_EXTERNS
	.align		4
        /*0034*/ 	.byte	0x04, 0x0f
        /*0036*/ 	.short	(.L_37 - .L_36)


	//   ....[0]....
	.align		4
.L_36:
        /*0038*/ 	.word	index@(__assertfail)


	//----- nvinfo : EIATTR_MERCURY_ISA_VERSION
	.align		4
.L_37:
        /*003c*/ 	.byte	0x03, 0x5f
        /*003e*/ 	.short	0x0101


	//----- nvinfo : EIATTR_INT_WARP_WIDE_INSTR_OFFSETS
	.align		4
        /*0040*/ 	.byte	0x04, 0x31
        /*0042*/ 	.short	(.L_39 - .L_38)


	//   ....[0]....
.L_38:
        /*0044*/ 	.word	0x00001e00


	//   ....[1]....
        /*0048*/ 	.word	0x00003850


	//   ....[2]....
        /*004c*/ 	.word	0x00003880


	//   ....[3]....
        /*0050*/ 	.word	0x000038d0


	//   ....[4]....
        /*0054*/ 	.word	0x000041f0


	//   ....[5]....
        /*0058*/ 	.word	0x00004250


	//   ....[6]....
        /*005c*/ 	.word	0x00004330


	//   ....[7]....
        /*0060*/ 	.word	0x000043a0


	//   ....[8]....
        /*0064*/ 	.word	0x000044b0


	//   ....[9]....
        /*0068*/ 	.word	0x00004540


	//   ....[10]....
        /*006c*/ 	.word	0x00004710


	//   ....[11]....
        /*0070*/ 	.word	0x00004870


	//----- nvinfo : EIATTR_COOP_GROUP_MASK_REGIDS
	.align		4
.L_39:
        /*0074*/ 	.byte	0x04, 0x29
        /*0076*/ 	.short	(.L_41 - .L_40)


	//   ....[0]....
.L_40:
        /*0078*/ 	.word	0xffffffff


	//   ....[1]....
        /*007c*/ 	.word	0xffffffff


	//   ....[2]....
        /*0080*/ 	.word	0xffffffff


	//   ....[3]....
        /*0084*/ 	.word	0xffffffff


	//   ....[4]....
        /*0088*/ 	.word	0xffffffff


	//   ....[5]....
        /*008c*/ 	.word	0xffffffff


	//   ....[6]....
        /*0090*/ 	.word	0xffffffff


	//   ....[7]....
        /*0094*/ 	.word	0xffffffff


	//   ....[8]....
        /*0098*/ 	.word	0xffffffff


	//   ....[9]....
        /*009c*/ 	.word	0xffffffff


	//   ....[10]....
        /*00a0*/ 	.word	0xffffffff


	//   ....[11]....
        /*00a4*/ 	.word	0xffffffff


	//   ....[12]....
        /*00a8*/ 	.word	0xffffffff


	//----- nvinfo : EIATTR_COOP_GROUP_INSTR_OFFSETS
	.align		4
.L_41:
        /*00ac*/ 	.byte	0x04, 0x28
        /*00ae*/ 	.short	(.L_43 - .L_42)


	//   ....[0]....
.L_42:
        /*00b0*/ 	.word	0x00000090


	//   ....[1]....
        /*00b4*/ 	.word	0x000004d0


	//   ....[2]....
        /*00b8*/ 	.word	0x00000660


	//   ....[3]....
        /*00bc*/ 	.word	0x00000800


	//   ....[4]....
        /*00c0*/ 	.word	0x00000900


	//   ....[5]....
        /*00c4*/ 	.word	0x00000a70


	//   ....[6]....
        /*00c8*/ 	.word	0x00000c10


	//   ....[7]....
        /*00cc*/ 	.word	0x00001ce0


	//   ....[8]....
        /*00d0*/ 	.word	0x00002b50


	//   ....[9]....
        /*00d4*/ 	.word	0x00002d60


	//   ....[10]....
        /*00d8*/ 	.word	0x00002d90


	//   ....[11]....
        /*00dc*/ 	.word	0x00003740


	//   ....[12]....
        /*00e0*/ 	.word	0x00003970


	//----- nvinfo : EIATTR_VRC_CTA_INIT_COUNT
	.align		4
.L_43:
        /*00e4*/ 	.byte	0x02, 0x4a
        /*00e6*/ 	.byte	0x80
	.zero		1


	//----- nvinfo : EIATTR_SYSCALL_OFFSETS
	.align		4
        /*00e8*/ 	.byte	0x04, 0x46
        /*00ea*/ 	.short	(.L_45 - .L_44)


	//   ....[0]....
.L_44:
        /*00ec*/ 	.word	0x00005320


	//   ....[1]....
        /*00f0*/ 	.word	0x00005410


	//   ....[2]....
        /*00f4*/ 	.word	0x00005c40


	//   ....[3]....
        /*00f8*/ 	.word	0x00006900


	//   ....[4]....
        /*00fc*/ 	.word	0x00007560


	//   ....[5]....
        /*0100*/ 	.word	0x000081c0


	//----- nvinfo : EIATTR_MBARRIER_INSTR_OFFSETS
	.align		4
.L_45:
        /*0104*/ 	.byte	0x04, 0x39
        /*0106*/ 	.short	(.L_47 - .L_46)


	//   ....[0]....
.L_46:
        /*0108*/ 	.word	0x000005b0
        /*010c*/ 	.word	0x000000ff
        /*0110*/ 	.word	0x00000000
        /*0114*/ 	.short	0x0100
        /*0116*/ 	.byte	0x05
	.zero		1


	//   ....[1]....
        /*0118*/ 	.word	0x000005c0
        /*011c*/ 	.word	0x000000ff
        /*0120*/ 	.word	0x00000028
        /*0124*/ 	.short	0x0100
        /*0126*/ 	.byte	0x05
	.zero		1


	//   ....[2]....
        /*0128*/ 	.word	0x000005d0
        /*012c*/ 	.word	0x000000ff
        /*0130*/ 	.word	0x00000008
        /*0134*/ 	.short	0x0100
        /*0136*/ 	.byte	0x05
	.zero		1


	//   ....[3]....
        /*0138*/ 	.word	0x000005e0
        /*013c*/ 	.word	0x000000ff
        /*0140*/ 	.word	0x00000030
        /*0144*/ 	.short	0x0100
        /*0146*/ 	.byte	0x05
	.zero		1


	//   ....[4]....
        /*0148*/ 	.word	0x000005f0
        /*014c*/ 	.word	0x000000ff
        /*0150*/ 	.word	0x00000010
        /*0154*/ 	.short	0x0100
        /*0156*/ 	.byte	0x05
	.zero		1


	//   ....[5]....
        /*0158*/ 	.word	0x00000600
        /*015c*/ 	.word	0x000000ff
        /*0160*/ 	.word	0x00000038
        /*0164*/ 	.short	0x0100
        /*0166*/ 	.byte	0x05
	.zero		1


	//   ....[6]....
        /*0168*/ 	.word	0x00000610
        /*016c*/ 	.word	0x000000ff
        /*0170*/ 	.word	0x00000018
        /*0174*/ 	.short	0x0100
        /*0176*/ 	.byte	0x05
	.zero		1


	//   ....[7]....
        /*0178*/ 	.word	0x00000620
        /*017c*/ 	.word	0x000000ff
        /*0180*/ 	.word	0x00000040
        /*0184*/ 	.short	0x0100
        /*0186*/ 	.byte	0x05
	.zero		1


	//   ....[8]....
        /*0188*/ 	.word	0x00000630
        /*018c*/ 	.word	0x000000ff
        /*0190*/ 	.word	0x00000020
        /*0194*/ 	.short	0x0100
        /*0196*/ 	.byte	0x05
	.zero		1


	//   ....[9]....
        /*0198*/ 	.word	0x00000640
        /*019c*/ 	.word	0x000000ff
        /*01a0*/ 	.word	0x00000048
        /*01a4*/ 	.short	0x0100
        /*01a6*/ 	.byte	0x05
	.zero		1


	//   ....[10]....
        /*01a8*/ 	.word	0x00000770
        /*01ac*/ 	.word	0x000000ff
        /*01b0*/ 	.word	0x00000050
        /*01b4*/ 	.short	0x0100
        /*01b6*/ 	.byte	0x07
	.zero		1


	//   ....[11]....
        /*01b8*/ 	.word	0x00000780
        /*01bc*/ 	.word	0x000000ff
        /*01c0*/ 	.word	0x00000070
        /*01c4*/ 	.short	0x0100
        /*01c6*/ 	.byte	0x07
	.zero		1


	//   ....[12]....
        /*01c8*/ 	.word	0x00000790
        /*01cc*/ 	.word	0x000000ff
        /*01d0*/ 	.word	0x00000058
        /*01d4*/ 	.short	0x0100
        /*01d6*/ 	.byte	0x07
	.zero		1


	//   ....[13]....
        /*01d8*/ 	.word	0x000007a0
        /*01dc*/ 	.word	0x000000ff
        /*01e0*/ 	.word	0x00000078
        /*01e4*/ 	.short	0x0100
        /*01e6*/ 	.byte	0x07
	.zero		1


	//   ....[14]....
        /*01e8*/ 	.word	0x000007b0
        /*01ec*/ 	.word	0x000000ff
        /*01f0*/ 	.word	0x00000060
        /*01f4*/ 	.short	0x0100
        /*01f6*/ 	.byte	0x07
	.zero		1


	//   ....[15]....
        /*01f8*/ 	.word	0x000007c0
        /*01fc*/ 	.word	0x000000ff
        /*0200*/ 	.word	0x00000080
        /*0204*/ 	.short	0x0100
        /*0206*/ 	.byte	0x07
	.zero		1


	//   ....[16]....
        /*0208*/ 	.word	0x000007d0
        /*020c*/ 	.word	0x000000ff
        /*0210*/ 	.word	0x00000068
        /*0214*/ 	.short	0x0100
        /*0216*/ 	.byte	0x07
	.zero		1


	//   ....[17]....
        /*0218*/ 	.word	0x000007e0
        /*021c*/ 	.word	0x000000ff
        /*0220*/ 	.word	0x00000088
        /*0224*/ 	.short	0x0100
        /*0226*/ 	.byte	0x07
	.zero		1


	//   ....[18]....
        /*0228*/ 	.word	0x000008d0
        /*022c*/ 	.word	0x000000ff
        /*0230*/ 	.word	0x00000090
        /*0234*/ 	.short	0x0100
        /*0236*/ 	.byte	0x05
	.zero		1


	//   ....[19]....
        /*0238*/ 	.word	0x000008e0
        /*023c*/ 	.word	0x000000ff
        /*0240*/ 	.word	0x00000098
        /*0244*/ 	.short	0x0100
        /*0246*/ 	.byte	0x05
	.zero		1


	//   ....[20]....
        /*0248*/ 	.word	0x00000a20
        /*024c*/ 	.word	0x000000ff
        /*0250*/ 	.word	0x000000a0
        /*0254*/ 	.short	0x0100
        /*0256*/ 	.byte	0x05
	.zero		1


	//   ....[21]....
        /*0258*/ 	.word	0x00000a30
        /*025c*/ 	.word	0x000000ff
        /*0260*/ 	.word	0x000000b0
        /*0264*/ 	.short	0x0100
        /*0266*/ 	.byte	0x05
	.zero		1


	//   ....[22]....
        /*0268*/ 	.word	0x00000a40
        /*026c*/ 	.word	0x000000ff
        /*0270*/ 	.word	0x000000a8
        /*0274*/ 	.short	0x0100
        /*0276*/ 	.byte	0x05
	.zero		1


	//   ....[23]....
        /*0278*/ 	.word	0x00000a50
        /*027c*/ 	.word	0x000000ff
        /*0280*/ 	.word	0x000000b8
        /*0284*/ 	.short	0x0100
        /*0286*/ 	.byte	0x05
	.zero		1


	//   ....[24]....
        /*0288*/ 	.word	0x00000b80
        /*028c*/ 	.word	0x000000ff
        /*0290*/ 	.word	0x000000c0
        /*0294*/ 	.short	0x0100
        /*0296*/ 	.byte	0x07
	.zero		1


	//   ....[25]....
        /*0298*/ 	.word	0x00000b90
        /*029c*/ 	.word	0x000000ff
        /*02a0*/ 	.word	0x000000e0
        /*02a4*/ 	.short	0x0100
        /*02a6*/ 	.byte	0x07
	.zero		1


	//   ....[26]....
        /*02a8*/ 	.word	0x00000ba0
        /*02ac*/ 	.word	0x000000ff
        /*02b0*/ 	.word	0x000000c8
        /*02b4*/ 	.short	0x0100
        /*02b6*/ 	.byte	0x07
	.zero		1


	//   ....[27]....
        /*02b8*/ 	.word	0x00000bb0
        /*02bc*/ 	.word	0x000000ff
        /*02c0*/ 	.word	0x000000e8
        /*02c4*/ 	.short	0x0100
        /*02c6*/ 	.byte	0x07
	.zero		1


	//   ....[28]....
        /*02c8*/ 	.word	0x00000bc0
        /*02cc*/ 	.word	0x000000ff
        /*02d0*/ 	.word	0x000000d0
        /*02d4*/ 	.short	0x0100
        /*02d6*/ 	.byte	0x07
	.zero		1


	//   ....[29]....
        /*02d8*/ 	.word	0x00000bd0
        /*02dc*/ 	.word	0x000000ff
        /*02e0*/ 	.word	0x000000f0
        /*02e4*/ 	.short	0x0100
        /*02e6*/ 	.byte	0x07
	.zero		1


	//   ....[30]....
        /*02e8*/ 	.word	0x00000be0
        /*02ec*/ 	.word	0x000000ff
        /*02f0*/ 	.word	0x000000d8
        /*02f4*/ 	.short	0x0100
        /*02f6*/ 	.byte	0x07
	.zero		1


	//   ....[31]....
        /*02f8*/ 	.word	0x00000bf0
        /*02fc*/ 	.word	0x000000ff
        /*0300*/ 	.word	0x000000f8
        /*0304*/ 	.short	0x0100
        /*0306*/ 	.byte	0x07
	.zero		1


	//   ....[32]....
        /*0308*/ 	.word	0x00000ce0
        /*030c*/ 	.word	0x000000ff
        /*0310*/ 	.word	0x00000100
        /*0314*/ 	.short	0x0100
        /*0316*/ 	.byte	0x05
	.zero		1


	//   ....[33]....
        /*0318*/ 	.word	0x00000cf0
        /*031c*/ 	.word	0x000000ff
        /*0320*/ 	.word	0x00000110
        /*0324*/ 	.short	0x0100
        /*0326*/ 	.byte	0x05
	.zero		1


	//   ....[34]....
        /*0328*/ 	.word	0x00000d00
        /*032c*/ 	.word	0x000000ff
        /*0330*/ 	.word	0x00000108
        /*0334*/ 	.short	0x0100
        /*0336*/ 	.byte	0x05
	.zero		1


	//   ....[35]....
        /*0338*/ 	.word	0x00000d10
        /*033c*/ 	.word	0x000000ff
        /*0340*/ 	.word	0x00000118
        /*0344*/ 	.short	0x0100
        /*0346*/ 	.byte	0x05
	.zero		1


	//   ....[36]....
        /*0348*/ 	.word	0x000015e0
        /*034c*/ 	.word	0x00000002
        /*0350*/ 	.word	0x00000110
        /*0354*/ 	.short	0x010a
        /*0356*/ 	.byte	0xff
	.zero		1


	//   ....[37]....
        /*0358*/ 	.word	0x00001610
        /*035c*/ 	.word	0x00000002
        /*0360*/ 	.word	0x00000100
        /*0364*/ 	.short	0x0101
        /*0366*/ 	.byte	0xff
	.zero		1


	//   ....[38]....
        /*0368*/ 	.word	0x000016e0
        /*036c*/ 	.word	0x000000ff
        /*0370*/ 	.word	0x00000028
        /*0374*/ 	.short	0x010a
        /*0376*/ 	.byte	0x08
	.zero		1


	//   ....[39]....
        /*0378*/ 	.word	0x00001780
        /*037c*/ 	.word	0x000000ff
        /*0380*/ 	.word	0x00000028
        /*0384*/ 	.short	0x010a
        /*0386*/ 	.byte	0x21
	.zero		1


	//   ....[40]....
        /*0388*/ 	.word	0x000018d0
        /*038c*/ 	.word	0x000000ff
        /*0390*/ 	.word	0x00000028
        /*0394*/ 	.short	0x010a
        /*0396*/ 	.byte	0x08
	.zero		1


	//   ....[41]....
        /*0398*/ 	.word	0x000019e0
        /*039c*/ 	.word	0x000000ff
        /*03a0*/ 	.word	0x00000098
        /*03a4*/ 	.short	0x0101
        /*03a6*/ 	.byte	0x04
	.zero		1


	//   ....[42]....
        /*03a8*/ 	.word	0x00001a00
        /*03ac*/ 	.word	0x000000ff
        /*03b0*/ 	.word	0x00000028
        /*03b4*/ 	.short	0x010a
        /*03b6*/ 	.byte	0x08
	.zero		1


	//   ....[43]....
        /*03b8*/ 	.word	0x00001a80
        /*03bc*/ 	.word	0x000000ff
        /*03c0*/ 	.word	0x00000028
        /*03c4*/ 	.short	0x010a
        /*03c6*/ 	.byte	0x11
	.zero		1


	//   ....[44]....
        /*03c8*/ 	.word	0x00001bd0
        /*03cc*/ 	.word	0x000000ff
        /*03d0*/ 	.word	0x00000028
        /*03d4*/ 	.short	0x010a
        /*03d6*/ 	.byte	0x08
	.zero		1


	//   ....[45]....
        /*03d8*/ 	.word	0x00001d10
        /*03dc*/ 	.word	0x00000002
        /*03e0*/ 	.word	0x000000a0
        /*03e4*/ 	.short	0x010a
        /*03e6*/ 	.byte	0xff
	.zero		1


	//   ....[46]....
        /*03e8*/ 	.word	0x00001dd0
        /*03ec*/ 	.word	0x00000002
        /*03f0*/ 	.word	0x00000000
        /*03f4*/ 	.short	0x0101
        /*03f6*/ 	.byte	0xff
	.zero		1


	//   ....[47]....
        /*03f8*/ 	.word	0x00002330
        /*03fc*/ 	.word	0x000000ff
        /*0400*/ 	.word	0x00000000
        /*0404*/ 	.short	0x010a
        /*0406*/ 	.byte	0x05
	.zero		1


	//   ....[48]....
        /*0408*/ 	.word	0x000023c0
        /*040c*/ 	.word	0x000000ff
        /*0410*/ 	.word	0x00000000
        /*0414*/ 	.short	0x010a
        /*0416*/ 	.byte	0x05
	.zero		1


	//   ....[49]....
        /*0418*/ 	.word	0x00002450
        /*041c*/ 	.word	0x000000ff
        /*0420*/ 	.word	0x00000000
        /*0424*/ 	.short	0x010a
        /*0426*/ 	.byte	0x05
	.zero		1


	//   ....[50]....
        /*0428*/ 	.word	0x000024e0
        /*042c*/ 	.word	0x000000ff
        /*0430*/ 	.word	0x00000000
        /*0434*/ 	.short	0x010a
        /*0436*/ 	.byte	0x05
	.zero		1


	//   ....[51]....
        /*0438*/ 	.word	0x00002580
        /*043c*/ 	.word	0x00000000
        /*0440*/ 	.word	0x00000000
        /*0444*/ 	.short	0x010a
        /*0446*/ 	.byte	0xff
	.zero		1


	//   ....[52]....
        /*0448*/ 	.word	0x000026a0
        /*044c*/ 	.word	0x00000000
        /*0450*/ 	.word	0x00000100
        /*0454*/ 	.short	0x010a
        /*0456*/ 	.byte	0xff
	.zero		1


	//   ....[53]....
        /*0458*/ 	.word	0x00002710
        /*045c*/ 	.word	0x00000000
        /*0460*/ 	.word	0x00000000
        /*0464*/ 	.short	0x0101
        /*0466*/ 	.byte	0xff
	.zero		1


	//   ....[54]....
        /*0468*/ 	.word	0x00002730
        /*046c*/ 	.word	0x000000ff
        /*0470*/ 	.word	0x000000b0
        /*0474*/ 	.short	0x010a
        /*0476*/ 	.byte	0x05
	.zero		1


	//   ....[55]....
        /*0478*/ 	.word	0x00002850
        /*047c*/ 	.word	0x00000000
        /*0480*/ 	.word	0x000000a0
        /*0484*/ 	.short	0x010a
        /*0486*/ 	.byte	0xff
	.zero		1


	//   ....[56]....
        /*0488*/ 	.word	0x00002950
        /*048c*/ 	.word	0x00000000
        /*0490*/ 	.word	0x00000000
        /*0494*/ 	.short	0x0101
        /*0496*/ 	.byte	0xff
	.zero		1


	//   ....[57]....
        /*0498*/ 	.word	0x000029e0
        /*049c*/ 	.word	0x000000ff
        /*04a0*/ 	.word	0x000000b0
        /*04a4*/ 	.short	0x0106
        /*04a6*/ 	.byte	0x05
	.zero		1


	//   ....[58]....
        /*04a8*/ 	.word	0x00002a00
        /*04ac*/ 	.word	0x000000ff
        /*04b0*/ 	.word	0x000000b0
        /*04b4*/ 	.short	0x010a
        /*04b6*/ 	.byte	0x05
	.zero		1


	//   ....[59]....
        /*04b8*/ 	.word	0x00002a90
        /*04bc*/ 	.word	0x000000ff
        /*04c0*/ 	.word	0x000000b0
        /*04c4*/ 	.short	0x0106
        /*04c6*/ 	.byte	0x04
	.zero		1


	//   ....[60]....
        /*04c8*/ 	.word	0x00002ad0
        /*04cc*/ 	.word	0x00000000
        /*04d0*/ 	.word	0x000000b0
        /*04d4*/ 	.short	0x010a
        /*04d6*/ 	.byte	0xff
	.zero		1


	//   ....[61]....
        /*04d8*/ 	.word	0x00002fd0
        /*04dc*/ 	.word	0x00000000
        /*04e0*/ 	.word	0x000000a0
        /*04e4*/ 	.short	0x010a
        /*04e6*/ 	.byte	0xff
	.zero		1


	//   ....[62]....
        /*04e8*/ 	.word	0x000030d0
        /*04ec*/ 	.word	0x00000003
        /*04f0*/ 	.word	0x00000000
        /*04f4*/ 	.short	0x0101
        /*04f6*/ 	.byte	0xff
	.zero		1


	//   ....[63]....
        /*04f8*/ 	.word	0x000030e0
        /*04fc*/ 	.word	0x000000ff
        /*0500*/ 	.word	0x00000000
        /*0504*/ 	.short	0x010a
        /*0506*/ 	.byte	0x04
	.zero		1


	//   ....[64]....
        /*0508*/ 	.word	0x00003160
        /*050c*/ 	.word	0x000000ff
        /*0510*/ 	.word	0x000000e0
        /*0514*/ 	.short	0x010a
        /*0516*/ 	.byte	0x08
	.zero		1


	//   ....[65]....
        /*0518*/ 	.word	0x00003240
        /*051c*/ 	.word	0x000000ff
        /*0520*/ 	.word	0x00000000
        /*0524*/ 	.short	0x010a
        /*0526*/ 	.byte	0x07
	.zero		1


	//   ....[66]....
        /*0528*/ 	.word	0x00003380
        /*052c*/ 	.word	0x000000ff
        /*0530*/ 	.word	0x00000000
        /*0534*/ 	.short	0x010a
        /*0536*/ 	.byte	0x04
	.zero		1


	//   ....[67]....
        /*0538*/ 	.word	0x00003570
        /*053c*/ 	.word	0x000000ff
        /*0540*/ 	.word	0x00000000
        /*0544*/ 	.short	0x010a
        /*0546*/ 	.byte	0x05
	.zero		1


	//   ....[68]....
        /*0548*/ 	.word	0x00003600
        /*054c*/ 	.word	0x000000ff
        /*0550*/ 	.word	0x00000000
        /*0554*/ 	.short	0x010a
        /*0556*/ 	.byte	0x05
	.zero		1


	//   ....[69]....
        /*0558*/ 	.word	0x00003690
        /*055c*/ 	.word	0x000000ff
        /*0560*/ 	.word	0x00000000
        /*0564*/ 	.short	0x010a
        /*0566*/ 	.byte	0x05
	.zero		1


	//   ....[70]....
        /*0568*/ 	.word	0x00003720
        /*056c*/ 	.word	0x000000ff
        /*0570*/ 	.word	0x00000000
        /*0574*/ 	.short	0x010a
        /*0576*/ 	.byte	0x07
	.zero		1


	//   ....[71]....
        /*0578*/ 	.word	0x00003ba0
        /*057c*/ 	.word	0x00000000
        /*0580*/ 	.word	0x000000a0
        /*0584*/ 	.short	0x010a
        /*0586*/ 	.byte	0xff
	.zero		1


	//   ....[72]....
        /*0588*/ 	.word	0x00003c60
        /*058c*/ 	.word	0x00000000
        /*0590*/ 	.word	0x00000000
        /*0594*/ 	.short	0x0101
        /*0596*/ 	.byte	0xff
	.zero		1


	//   ....[73]....
        /*0598*/ 	.word	0x00003f80
        /*059c*/ 	.word	0x000000ff
        /*05a0*/ 	.word	0x00000098
        /*05a4*/ 	.short	0x010a
        /*05a6*/ 	.byte	0x07
	.zero		1


	//   ....[74]....
        /*05a8*/ 	.word	0x00004170
        /*05ac*/ 	.word	0x000000ff
        /*05b0*/ 	.word	0x00000070
        /*05b4*/ 	.short	0x010a
        /*05b6*/ 	.byte	0x07
	.zero		1


	//   ....[75]....
        /*05b8*/ 	.word	0x000042e0
        /*05bc*/ 	.word	0x000000ff
        /*05c0*/ 	.word	0x00000050
        /*05c4*/ 	.short	0x010b
        /*05c6*/ 	.byte	0x07
	.zero		1


	//   ....[76]....
        /*05c8*/ 	.word	0x000042f0
        /*05cc*/ 	.word	0x000000ff
        /*05d0*/ 	.word	0x00000000
        /*05d4*/ 	.short	0x0101
        /*05d6*/ 	.byte	0x08
	.zero		1


	//   ....[77]....
        /*05d8*/ 	.word	0x00004300
        /*05dc*/ 	.word	0x000000ff
        /*05e0*/ 	.word	0x00000078
        /*05e4*/ 	.short	0x010a
        /*05e6*/ 	.byte	0x07
	.zero		1


	//   ....[78]....
        /*05e8*/ 	.word	0x00004450
        /*05ec*/ 	.word	0x000000ff
        /*05f0*/ 	.word	0x00000058
        /*05f4*/ 	.short	0x010b
        /*05f6*/ 	.byte	0x07
	.zero		1


	//   ....[79]....
        /*05f8*/ 	.word	0x00004460
        /*05fc*/ 	.word	0x000000ff
        /*0600*/ 	.word	0x00000000
        /*0604*/ 	.short	0x0101
        /*0606*/ 	.byte	0x08
	.zero		1


	//   ....[80]....
        /*0608*/ 	.word	0x00004470
        /*060c*/ 	.word	0x000000ff
        /*0610*/ 	.word	0x00000080
        /*0614*/ 	.short	0x010a
        /*0616*/ 	.byte	0x07
	.zero		1


	//   ....[81]....
        /*0618*/ 	.word	0x000045f0
        /*061c*/ 	.word	0x000000ff
        /*0620*/ 	.word	0x00000060
        /*0624*/ 	.short	0x010b
        /*0626*/ 	.byte	0x07
	.zero		1


	//   ....[82]....
        /*0628*/ 	.word	0x00004630
        /*062c*/ 	.word	0x000000ff
        /*0630*/ 	.word	0x00000000
        /*0634*/ 	.short	0x0101
        /*0636*/ 	.byte	0x08
	.zero		1


	//   ....[83]....
        /*0638*/ 	.word	0x00004670
        /*063c*/ 	.word	0x000000ff
        /*0640*/ 	.word	0x00000088
        /*0644*/ 	.short	0x010a
        /*0646*/ 	.byte	0x07
	.zero		1


	//   ....[84]....
        /*0648*/ 	.word	0x000048b0
        /*064c*/ 	.word	0x000000ff
        /*0650*/ 	.word	0x00000068
        /*0654*/ 	.short	0x010b
        /*0656*/ 	.byte	0x07
	.zero		1


	//   ....[85]....
        /*0658*/ 	.word	0x000048d0
        /*065c*/ 	.word	0x000000ff
        /*0660*/ 	.word	0x00000000
        /*0664*/ 	.short	0x0101
        /*0666*/ 	.byte	0x0d
	.zero		1


	//   ....[86]....
        /*0668*/ 	.word	0x00004900
        /*066c*/ 	.word	0x000000ff
        /*0670*/ 	.word	0x00000070
        /*0674*/ 	.short	0x010a
        /*0676*/ 	.byte	0x07
	.zero		1


	//   ....[87]....
        /*0678*/ 	.word	0x00004920
        /*067c*/ 	.word	0x000000ff
        /*0680*/ 	.word	0x00000078
        /*0684*/ 	.short	0x010a
        /*0686*/ 	.byte	0x07
	.zero		1


	//   ....[88]....
        /*0688*/ 	.word	0x00004940
        /*068c*/ 	.word	0x000000ff
        /*0690*/ 	.word	0x00000080
        /*0694*/ 	.short	0x010a
        /*0696*/ 	.byte	0x07
	.zero		1


	//   ....[89]....
        /*0698*/ 	.word	0x00004980
        /*069c*/ 	.word	0x00000000
        /*06a0*/ 	.word	0x00000088
        /*06a4*/ 	.short	0x010a
        /*06a6*/ 	.byte	0xff
	.zero		1


	//   ....[90]....
        /*06a8*/ 	.word	0x00004ce0
        /*06ac*/ 	.word	0x00000000
        /*06b0*/ 	.word	0x000000a0
        /*06b4*/ 	.short	0x010a
        /*06b6*/ 	.byte	0xff
	.zero		1


	//   ....[91]....
        /*06b8*/ 	.word	0x00004df0
        /*06bc*/ 	.word	0x00000000
        /*06c0*/ 	.word	0x00000000
        /*06c4*/ 	.short	0x0101
        /*06c6*/ 	.byte	0xff
	.zero		1


	//   ....[92]....
        /*06c8*/ 	.word	0x00005870
        /*06cc*/ 	.word	0x000000ff
        /*06d0*/ 	.word	0x00000050
        /*06d4*/ 	.short	0x010a
        /*06d6*/ 	.byte	0x30
	.zero		1


	//   ....[93]....
        /*06d8*/ 	.word	0x000058b0
        /*06dc*/ 	.word	0x00000040
        /*06e0*/ 	.word	0x000000c0
        /*06e4*/ 	.short	0x010a
        /*06e6*/ 	.byte	0xff
	.zero		1


	//   ....[94]....
        /*06e8*/ 	.word	0x00005a20
        /*06ec*/ 	.word	0x000000ff
        /*06f0*/ 	.word	0x00000050
        /*06f4*/ 	.short	0x010a
        /*06f6*/ 	.byte	0x30
	.zero		1


	//   ....[95]....
        /*06f8*/ 	.word	0x00005b20
        /*06fc*/ 	.word	0x00000040
        /*0700*/ 	.word	0x000000c0
        /*0704*/ 	.short	0x010a
        /*0706*/ 	.byte	0xff
	.zero		1


	//   ....[96]....
        /*0708*/ 	.word	0x00006620
        /*070c*/ 	.word	0x00000000
        /*0710*/ 	.word	0x00000000
        /*0714*/ 	.short	0x0101
        /*0716*/ 	.byte	0xff
	.zero		1


	//   ....[97]....
        /*0718*/ 	.word	0x00006630
        /*071c*/ 	.word	0x00000002
        /*0720*/ 	.word	0x00000050
        /*0724*/ 	.short	0x010a
        /*0726*/ 	.byte	0xff
	.zero		1


	//   ....[98]....
        /*0728*/ 	.word	0x00006700
        /*072c*/ 	.word	0x00000002
        /*0730*/ 	.word	0x00000050
        /*0734*/ 	.short	0x010a
        /*0736*/ 	.byte	0xff
	.zero		1


	//   ....[99]....
        /*0738*/ 	.word	0x00007280
        /*073c*/ 	.word	0x0000004a
        /*0740*/ 	.word	0x00000000
        /*0744*/ 	.short	0x0101
        /*0746*/ 	.byte	0xff
	.zero		1


	//   ....[100]....
        /*0748*/ 	.word	0x000072a0
        /*074c*/ 	.word	0x00000000
        /*0750*/ 	.word	0x00000050
        /*0754*/ 	.short	0x010a
        /*0756*/ 	.byte	0xff
	.zero		1


	//   ....[101]....
        /*0758*/ 	.word	0x00007360
        /*075c*/ 	.word	0x00000000
        /*0760*/ 	.word	0x00000050
        /*0764*/ 	.short	0x010a
        /*0766*/ 	.byte	0xff
	.zero		1


	//   ....[102]....
        /*0768*/ 	.word	0x00007ee0
        /*076c*/ 	.word	0x0000004a
        /*0770*/ 	.word	0x00000000
        /*0774*/ 	.short	0x0101
        /*0776*/ 	.byte	0xff
	.zero		1


	//   ....[103]....
        /*0778*/ 	.word	0x00007f00
        /*077c*/ 	.word	0x00000002
        /*0780*/ 	.word	0x00000050
        /*0784*/ 	.short	0x010a
        /*0786*/ 	.byte	0xff
	.zero		1


	//   ....[104]....
        /*0788*/ 	.word	0x00007fc0
        /*078c*/ 	.word	0x00000002
        /*0790*/ 	.word	0x00000050
        /*0794*/ 	.short	0x010a
        /*0796*/ 	.byte	0xff
	.zero		1


	//   ....[105]....
        /*0798*/ 	.word	0x00008320
        /*079c*/ 	.word	0x000000ff
        /*07a0*/ 	.word	0x00000000
        /*07a4*/ 	.short	0x0101
        /*07a6*/ 	.byte	0x05
	.zero		1


	//   ....[106]....
        /*07a8*/ 	.word	0x00008ba0
        /*07ac*/ 	.word	0x00000000
        /*07b0*/ 	.word	0x00000000
        /*07b4*/ 	.short	0x0101
        /*07b6*/ 	.byte	0xff
	.zero		1


	//   ....[107]....
        /*07b8*/ 	.word	0x00008e10
        /*07bc*/ 	.word	0x000000ff
        /*07c0*/ 	.word	0x00000000
        /*07c4*/ 	.short	0x0101
        /*07c6*/ 	.byte	0x04
	.zero		1


	//   ....[108]....
        /*07c8*/ 	.word	0x00008e30
        /*07cc*/ 	.word	0x00000002
        /*07d0*/ 	.word	0x00000110
        /*07d4*/ 	.short	0x010a
        /*07d6*/ 	.byte	0xff
	.zero		1


	//   ....[109]....
        /*07d8*/ 	.word	0x00008e90
        /*07dc*/ 	.word	0x00000002
        /*07e0*/ 	.word	0x00000028
        /*07e4*/ 	.short	0x010a
        /*07e6*/ 	.byte	0xff
	.zero		1


	//   ....[110]....
        /*07e8*/ 	.word	0x00008ef0
        /*07ec*/ 	.word	0x00000002
        /*07f0*/ 	.word	0x00000028
        /*07f4*/ 	.short	0x010a
        /*07f6*/ 	.byte	0xff
	.zero		1


	//   ....[111]....
        /*07f8*/ 	.word	0x00008f40
        /*07fc*/ 	.word	0x00000002
        /*0800*/ 	.word	0x000000a0
        /*0804*/ 	.short	0x010a
        /*0806*/ 	.byte	0xff
	.zero		1


	//   ....[112]....
        /*0808*/ 	.word	0x00008fa0
        /*080c*/ 	.word	0x00000000
        /*0810*/ 	.word	0x00000000
        /*0814*/ 	.short	0x010a
        /*0816*/ 	.byte	0xff
	.zero		1


	//   ....[113]....
        /*0818*/ 	.word	0x00009000
        /*081c*/ 	.word	0x00000000
        /*0820*/ 	.word	0x00000000
        /*0824*/ 	.short	0x010a
        /*0826*/ 	.byte	0xff
	.zero		1


	//   ....[114]....
        /*0828*/ 	.word	0x00009060
        /*082c*/ 	.word	0x00000000
        /*0830*/ 	.word	0x00000000
        /*0834*/ 	.short	0x010a
        /*0836*/ 	.byte	0xff
	.zero		1


	//   ....[115]....
        /*0838*/ 	.word	0x000090c0
        /*083c*/ 	.word	0x00000000
        /*0840*/ 	.word	0x00000000
        /*0844*/ 	.short	0x010a
        /*0846*/ 	.byte	0xff
	.zero		1


	//   ....[116]....
        /*0848*/ 	.word	0x00009110
        /*084c*/ 	.word	0x00000000
        /*0850*/ 	.word	0x00000100
        /*0854*/ 	.short	0x010a
        /*0856*/ 	.byte	0xff
	.zero		1


	//   ....[117]....
        /*0858*/ 	.word	0x00009170
        /*085c*/ 	.word	0x00000000
        /*0860*/ 	.word	0x000000b0
        /*0864*/ 	.short	0x010a
        /*0866*/ 	.byte	0xff
	.zero		1


	//   ....[118]....
        /*0868*/ 	.word	0x000091c0
        /*086c*/ 	.word	0x00000000
        /*0870*/ 	.word	0x000000a0
        /*0874*/ 	.short	0x010a
        /*0876*/ 	.byte	0xff
	.zero		1


	//   ....[119]....
        /*0878*/ 	.word	0x00009220
        /*087c*/ 	.word	0x00000000
        /*0880*/ 	.word	0x000000b0
        /*0884*/ 	.short	0x010a
        /*0886*/ 	.byte	0xff
	.zero		1


	//   ....[120]....
        /*0888*/ 	.word	0x00009270
        /*088c*/ 	.word	0x00000000
        /*0890*/ 	.word	0x000000a0
        /*0894*/ 	.short	0x010a
        /*0896*/ 	.byte	0xff
	.zero		1


	//   ....[121]....
        /*0898*/ 	.word	0x000092d0
        /*089c*/ 	.word	0x00000002
        /*08a0*/ 	.word	0x000000e0
        /*08a4*/ 	.short	0x010a
        /*08a6*/ 	.byte	0xff
	.zero		1


	//   ....[122]....
        /*08a8*/ 	.word	0x00009330
        /*08ac*/ 	.word	0x00000000
        /*08b0*/ 	.word	0x00000000
        /*08b4*/ 	.short	0x010a
        /*08b6*/ 	.byte	0xff
	.zero		1


	//   ....[123]....
        /*08b8*/ 	.word	0x00009390
        /*08bc*/ 	.word	0x00000000
        /*08c0*/ 	.word	0x00000000
        /*08c4*/ 	.short	0x010a
        /*08c6*/ 	.byte	0xff
	.zero		1


	//   ....[124]....
        /*08c8*/ 	.word	0x000093f0
        /*08cc*/ 	.word	0x00000000
        /*08d0*/ 	.word	0x00000000
        /*08d4*/ 	.short	0x010a
        /*08d6*/ 	.byte	0xff
	.zero		1


	//   ....[125]....
        /*08d8*/ 	.word	0x00009450
        /*08dc*/ 	.word	0x00000000
        /*08e0*/ 	.word	0x00000000
        /*08e4*/ 	.short	0x010a
        /*08e6*/ 	.byte	0xff
	.zero		1


	//   ....[126]....
        /*08e8*/ 	.word	0x000094b0
        /*08ec*/ 	.word	0x00000000
        /*08f0*/ 	.word	0x00000000
        /*08f4*/ 	.short	0x010a
        /*08f6*/ 	.byte	0xff
	.zero		1


	//   ....[127]....
        /*08f8*/ 	.word	0x00009500
        /*08fc*/ 	.word	0x00000000
        /*0900*/ 	.word	0x000000a0
        /*0904*/ 	.short	0x010a
        /*0906*/ 	.byte	0xff
	.zero		1


	//   ....[128]....
        /*0908*/ 	.word	0x00009560
        /*090c*/ 	.word	0x00000000
        /*0910*/ 	.word	0x00000098
        /*0914*/ 	.short	0x010a
        /*0916*/ 	.byte	0xff
	.zero		1


	//   ....[129]....
        /*0918*/ 	.word	0x000095c0
        /*091c*/ 	.word	0x00000000
        /*0920*/ 	.word	0x00000070
        /*0924*/ 	.short	0x010a
        /*0926*/ 	.byte	0xff
	.zero		1


	//   ....[130]....
        /*0928*/ 	.word	0x00009620
        /*092c*/ 	.word	0x00000000
        /*0930*/ 	.word	0x00000078
        /*0934*/ 	.short	0x010a
        /*0936*/ 	.byte	0xff
	.zero		1


	//   ....[131]....
        /*0938*/ 	.word	0x00009680
        /*093c*/ 	.word	0x00000000
        /*0940*/ 	.word	0x00000080
        /*0944*/ 	.short	0x010a
        /*0946*/ 	.byte	0xff
	.zero		1


	//   ....[132]....
        /*0948*/ 	.word	0x000096e0
        /*094c*/ 	.word	0x00000000
        /*0950*/ 	.word	0x00000088
        /*0954*/ 	.short	0x010a
        /*0956*/ 	.byte	0xff
	.zero		1


	//   ....[133]....
        /*0958*/ 	.word	0x00009740
        /*095c*/ 	.word	0x00000000
        /*0960*/ 	.word	0x00000070
        /*0964*/ 	.short	0x010a
        /*0966*/ 	.byte	0xff
	.zero		1


	//   ....[134]....
        /*0968*/ 	.word	0x000097a0
        /*096c*/ 	.word	0x00000000
        /*0970*/ 	.word	0x00000078
        /*0974*/ 	.short	0x010a
        /*0976*/ 	.byte	0xff
	.zero		1


	//   ....[135]....
        /*0978*/ 	.word	0x00009800
        /*097c*/ 	.word	0x00000000
        /*0980*/ 	.word	0x00000080
        /*0984*/ 	.short	0x010a
        /*0986*/ 	.byte	0xff
	.zero		1


	//   ....[136]....
        /*0988*/ 	.word	0x00009850
        /*098c*/ 	.word	0x00000000
        /*0990*/ 	.word	0x000000a0
        /*0994*/ 	.short	0x010a
        /*0996*/ 	.byte	0xff
	.zero		1


	//   ....[137]....
        /*0998*/ 	.word	0x000098b0
        /*099c*/ 	.word	0x00000000
        /*09a0*/ 	.word	0x00000050
        /*09a4*/ 	.short	0x010a
        /*09a6*/ 	.byte	0xff
	.zero		1


	//   ....[138]....
        /*09a8*/ 	.word	0x00009900
        /*09ac*/ 	.word	0x00000040
        /*09b0*/ 	.word	0x000000c0
        /*09b4*/ 	.short	0x010a
        /*09b6*/ 	.byte	0xff
	.zero		1


	//   ....[139]....
        /*09b8*/ 	.word	0x00009950
        /*09bc*/ 	.word	0x00000002
        /*09c0*/ 	.word	0x00000050
        /*09c4*/ 	.short	0x010a
        /*09c6*/ 	.byte	0xff
	.zero		1


	//   ....[140]....
        /*09c8*/ 	.word	0x000099a0
        /*09cc*/ 	.word	0x00000000
        /*09d0*/ 	.word	0x00000050
        /*09d4*/ 	.short	0x010a
        /*09d6*/ 	.byte	0xff
	.zero		1


	//   ....[141]....
        /*09d8*/ 	.word	0x000099f0
        /*09dc*/ 	.word	0x00000002
        /*09e0*/ 	.word	0x00000050
        /*09e4*/ 	.short	0x010a
        /*09e6*/ 	.byte	0xff
	.zero		1


	//----- nvinfo : EIATTR_NUM_MBARRIERS
	.align		4
.L_47:
        /*09e8*/ 	.byte	0x03, 0x38
        /*09ea*/ 	.short	0x0024


	//----- nvinfo : EIATTR_EXIT_INSTR_OFFSETS
	.align		4
        /*09ec*/ 	.byte	0x04, 0x1c
        /*09ee*/ 	.short	(.L_49 - .L_48)


	//   ....[0]....
.L_48:
        /*09f0*/ 	.word	0x000025b0


	//   ....[1]....
        /*09f4*/ 	.word	0x00002aa0


	//   ....[2]....
        /*09f8*/ 	.word	0x00002b00


	//   ....[3]....
        /*09fc*/ 	.word	0x00003980


	//   ....[4]....
        /*0a00*/ 	.word	0x000049b0


	//   ....[5]....
        /*0a04*/ 	.word	0x000049f0


	//   ....[6]....
        /*0a08*/ 	.word	0x00008d00


	//   ....[7]....
        /*0a0c*/ 	.word	0x00008d80


	//   ....[8]....
        /*0a10*/ 	.word	0x00008db0


	//   ....[9]....
        /*0a14*/ 	.word	0x00008e20


	//----- nvinfo : EIATTR_MAX_THREADS
	.align		4
.L_49:
        /*0a18*/ 	.byte	0x04, 0x05
        /*0a1a*/ 	.short	(.L_51 - .L_50)
.L_50:
        /*0a1c*/ 	.word	0x00000100
        /*0a20*/ 	.word	0x00000001
        /*0a24*/ 	.word	0x00000001


	//----- nvinfo : EIATTR_CRS_STACK_SIZE
	.align		4
.L_51:
        /*0a28*/ 	.byte	0x04, 0x1e
        /*0a2a*/ 	.short	(.L_53 - .L_52)
.L_52:
        /*0a2c*/ 	.word	0x00000000


	//----- nvinfo : EIATTR_CBANK_PARAM_SIZE
	.align		4
.L_53:
        /*0a30*/ 	.byte	0x03, 0x19
        /*0a32*/ 	.short	0x0800


	//----- nvinfo : EIATTR_PARAM_CBANK
	.align		4
        /*0a34*/ 	.byte	0x04, 0x0a
        /*0a36*/ 	.short	(.L_55 - .L_54)
	.align		4
.L_54:
        /*0a38*/ 	.word	index@(.nv.constant0._ZN7cutlass13device_kernelINS_4gemm6kernel13GemmUniversalIN4cute5tupleIJiiiiEEENS1_10collective13CollectiveMmaINS1_35MainloopSm100TmaUmmaWarpSpecializedILi5ELi2ELi4ENS5_IJNS4_1CILi1EEESB_SB_EEEEENS5_IJNSA_ILi64EEENSA_ILi256EEENSA_ILi32EEEEEENS_6half_tENS5_IJlSB_lEEESI_SJ_NS4_8TiledMMAINS4_8MMA_AtomIJNS4_20SM100_MMA_F16BF16_SSISI_SI_fLi64ELi256ELNS4_4UMMA5MajorE0ELSO_0ELNSN_7ScaleInE0ELSP_0EEEEEENS4_6LayoutISC_NS5_IJNSA_ILi0EEEST_ST_EEEEENS5_IJNS4_10UnderscoreESW_SW_EEEEENS4_13SM90_TMA_LOADENS4_14ComposedLayoutINS4_7SwizzleILi2ELi4ELi3EEENS4_18smem_ptr_flag_bitsILi16EEENSS_INS5_IJNSA_ILi8EEESG_EEENS5_IJSG_SB_EEEEEEEvNS4_8identityESZ_S19_vS1A_EENS_8epilogue10collective18CollectiveEpilogueINS1C_23Sm100TmaWarpSpecializedILi4ELi2ELi32ELb1ELb0EEEJSH_NS5_IJNSS_ISE_SB_EES1H_EEESI_SJ_SI_SJ_NS1C_6fusion15FusionCallbacksIS1G_NS1J_17LinearCombinationISI_fSI_fLNS_15FloatRoundStyleE2EEESH_S1I_JEEENS4_5SM1004TMEM4LOAD26SM100_TMEM_LOAD_16dp256b8xESZ_NS10_INS11_ILi3ELi4ELi3EEES14_NSS_INS5_IJS15_SE_EEENS5_IJSE_SB_EEEEEEENS4_17SM75_U32x4_LDSM_NENS4_14SM90_TMA_STOREES1X_NS4_17SM90_U32x4_STSM_NENS4_39AutoVectorizingCopyWithAssumedAlignmentILi128EEEEEEvvEEEEvNT_6ParamsE)
        /*0a3c*/ 	.short	0x0380
        /*0a3e*/ 	.short	0x0800


	//----- nvinfo : EIATTR_SW_WAR
	.align		4
.L_55:
        /*0a40*/ 	.byte	0x04, 0x36
        /*0a42*/ 	.short	(.L_57 - .L_56)
.L_56:
        /*0a44*/ 	.word	0x00000008
.L_57:


//--------------------- .nv.callgraph             --------------------------
	.section	.nv.callgraph,"",@"SHT_CUDA_CALLGRAPH"
	.align	4
	.sectionentsize	8
	.align		4
        /*0000*/ 	.word	0x00000000
	.align		4
        /*0004*/ 	.word	0xffffffff
	.align		4
        /*0008*/ 	.word	index@(_ZN7cutlass13device_kernelINS_4gemm6kernel13GemmUniversalIN4cute5tupleIJiiiiEEENS1_10collective13CollectiveMmaINS1_35MainloopSm100TmaUmmaWarpSpecializedILi5ELi2ELi4ENS5_IJNS4_1CILi1EEESB_SB_EEEEENS5_IJNSA_ILi64EEENSA_ILi256EEENSA_ILi32EEEEEENS_6half_tENS5_IJlSB_lEEESI_SJ_NS4_8TiledMMAINS4_8MMA_AtomIJNS4_20SM100_MMA_F16BF16_SSISI_SI_fLi64ELi256ELNS4_4UMMA5MajorE0ELSO_0ELNSN_7ScaleInE0ELSP_0EEEEEENS4_6LayoutISC_NS5_IJNSA_ILi0EEEST_ST_EEEEENS5_IJNS4_10UnderscoreESW_SW_EEEEENS4_13SM90_TMA_LOADENS4_14ComposedLayoutINS4_7SwizzleILi2ELi4ELi3EEENS4_18smem_ptr_flag_bitsILi16EEENSS_INS5_IJNSA_ILi8EEESG_EEENS5_IJSG_SB_EEEEEEEvNS4_8identityESZ_S19_vS1A_EENS_8epilogue10collective18CollectiveEpilogueINS1C_23Sm100TmaWarpSpecializedILi4ELi2ELi32ELb1ELb0EEEJSH_NS5_IJNSS_ISE_SB_EES1H_EEESI_SJ_SI_SJ_NS1C_6fusion15FusionCallbacksIS1G_NS1J_17LinearCombinationISI_fSI_fLNS_15FloatRoundStyleE2EEESH_S1I_JEEENS4_5SM1004TMEM4LOAD26SM100_TMEM_LOAD_16dp256b8xESZ_NS10_INS11_ILi3ELi4ELi3EEES14_NSS_INS5_IJS15_SE_EEENS5_IJSE_SB_EEEEEEENS4_17SM75_U32x4_LDSM_NENS4_14SM90_TMA_STOREES1X_NS4_17SM90_U32x4_STSM_NENS4_39AutoVectorizingCopyWithAssumedAlignmentILi128EEEEEEvvEEEEvNT_6ParamsE)
	.align		4
        /*000c*/ 	.word	index@(__assertfail)
	.align		4
        /*0010*/ 	.word	0x00000000
	.align		4
        /*0014*/ 	.word	0xfffffffe
	.align		4
        /*0018*/ 	.word	0x00000000
	.align		4
        /*001c*/ 	.word	0xfffffffd
	.align		4
        /*0020*/ 	.word	0x00000000
	.align		4
        /*0024*/ 	.word	0xfffffffc


//--------------------- .nv.constant4             --------------------------
	.section	.nv.constant4,"a",@progbits
	.align	8
	.align		8
.nv.constant4:
        /*0000*/ 	.dword	__assertfail
	.align		8
        /*0008*/ 	.dword	__unnamed_1
	.align		8
        /*0010*/ 	.dword	__unnamed_2
	.align		8
        /*0018*/ 	.dword	_ZN39_INTERNAL_0b73fe1d_4_k_cu_616dd78a_67724cuda3std3__45__cpo5beginE
	.align		8
        /*0020*/ 	.dword	_ZN39_INTERNAL_0b73fe1d_4_k_cu_616dd78a_67724cuda3std3__45__cpo3endE
	.align		8
        /*0028*/ 	.dword	_ZN39_INTERNAL_0b73fe1d_4_k_cu_616dd78a_67724cuda3std3__45__cpo6cbeginE
	.align		8
        /*0030*/ 	.dword	_ZN39_INTERNAL_0b73fe1d_4_k_cu_616dd78a_67724cuda3std3__45__cpo4cendE
	.align		8
        /*0038*/ 	.dword	_ZN39_INTERNAL_0b73fe1d_4_k_cu_616dd78a_67724cuda3std3__441_GLOBAL__N__0b73fe1d_4_k_cu_616dd78a_67726ignoreE
	.align		8
        /*0040*/ 	.dword	_ZN39_INTERNAL_0b73fe1d_4_k_cu_616dd78a_67724cuda3std3__419piecewise_constructE
	.align		8
        /*0048*/ 	.dword	_ZN39_INTERNAL_0b73fe1d_4_k_cu_616dd78a_67724cuda3std3__48in_placeE
	.align		8
        /*0050*/ 	.dword	_ZN39_INTERNAL_0b73fe1d_4_k_cu_616dd78a_67724cuda3std6ranges3__45__cpo4swapE
	.align		8
        /*0058*/ 	.dword	_ZN39_INTERNAL_0b73fe1d_4_k_cu_616dd78a_67724cuda3std6ranges3__45__cpo9iter_moveE
	.align		8
        /*0060*/ 	.dword	_ZN39_INTERNAL_0b73fe1d_4_k_cu_616dd78a_67724cute7productE
	.align		8
        /*0068*/ 	.dword	_ZN39_INTERNAL_0b73fe1d_4_k_cu_616dd78a_67724cute1_E
	.align		8
        /*0070*/ 	.dword	$str$25
	.align		8
        /*0078*/ 	.dword	$str$26
	.align		8
        /*0080*/ 	.dword	$str$27
	.align		8
        /*0088*/ 	.dword	$str$28


//--------------------- .text._ZN7cutlass13device_kernelINS_4gemm6kernel13GemmUniversalIN4cute5tupleIJiiiiEEENS1_10collective13CollectiveMmaINS1_35MainloopSm100TmaUmmaWarpSpecializedILi5ELi2ELi4ENS5_IJNS4_1CILi1EEESB_SB_EEEEENS5_IJNSA_ILi64EEENSA_ILi256EEENSA_ILi32EEEEEENS_6half_tENS5_IJlSB_lEEESI_SJ_NS4_8TiledMMAINS4_8MMA_AtomIJNS4_20SM100_MMA_F16BF16_SSISI_SI_fLi64ELi256ELNS4_4UMMA5MajorE0ELSO_0ELNSN_7ScaleInE0ELSP_0EEEEEENS4_6LayoutISC_NS5_IJNSA_ILi0EEEST_ST_EEEEENS5_IJNS4_10UnderscoreESW_SW_EEEEENS4_13SM90_TMA_LOADENS4_14ComposedLayoutINS4_7SwizzleILi2ELi4ELi3EEENS4_18smem_ptr_flag_bitsILi16EEENSS_INS5_IJNSA_ILi8EEESG_EEENS5_IJSG_SB_EEEEEEEvNS4_8identityESZ_S19_vS1A_EENS_8epilogue10collective18CollectiveEpilogueINS1C_23Sm100TmaWarpSpecializedILi4ELi2ELi32ELb1ELb0EEEJSH_NS5_IJNSS_ISE_SB_EES1H_EEESI_SJ_SI_SJ_NS1C_6fusion15FusionCallbacksIS1G_NS1J_17LinearCombinationISI_fSI_fLNS_15FloatRoundStyleE2EEESH_S1I_JEEENS4_5SM1004TMEM4LOAD26SM100_TMEM_LOAD_16dp256b8xESZ_NS10_INS11_ILi3ELi4ELi3EEES14_NSS_INS5_IJS15_SE_EEENS5_IJSE_SB_EEEEEEENS4_17SM75_U32x4_LDSM_NENS4_14SM90_TMA_STOREES1X_NS4_17SM90_U32x4_STSM_NENS4_39AutoVectorizingCopyWithAssumedAlignmentILi128EEEEEEvvEEEEvNT_6ParamsE --------------------------
	.section	.text._ZN7cutlass13device_kernelINS_4gemm6kernel13GemmUniversalIN4cute5tupleIJiiiiEEENS1_10collective13CollectiveMmaINS1_35MainloopSm100TmaUmmaWarpSpecializedILi5ELi2ELi4ENS5_IJNS4_1CILi1EEESB_SB_EEEEENS5_IJNSA_ILi64EEENSA_ILi256EEENSA_ILi32EEEEEENS_6half_tENS5_IJlSB_lEEESI_SJ_NS4_8TiledMMAINS4_8MMA_AtomIJNS4_20SM100_MMA_F16BF16_SSISI_SI_fLi64ELi256ELNS4_4UMMA5MajorE0ELSO_0ELNSN_7ScaleInE0ELSP_0EEEEEENS4_6LayoutISC_NS5_IJNSA_ILi0EEEST_ST_EEEEENS5_IJNS4_10UnderscoreESW_SW_EEEEENS4_13SM90_TMA_LOADENS4_14ComposedLayoutINS4_7SwizzleILi2ELi4ELi3EEENS4_18smem_ptr_flag_bitsILi16EEENSS_INS5_IJNSA_ILi8EEESG_EEENS5_IJSG_SB_EEEEEEEvNS4_8identityESZ_S19_vS1A_EENS_8epilogue10collective18CollectiveEpilogueINS1C_23Sm100TmaWarpSpecializedILi4ELi2ELi32ELb1ELb0EEEJSH_NS5_IJNSS_ISE_SB_EES1H_EEESI_SJ_SI_SJ_NS1C_6fusion15FusionCallbacksIS1G_NS1J_17LinearCombinationISI_fSI_fLNS_15FloatRoundStyleE2EEESH_S1I_JEEENS4_5SM1004TMEM4LOAD26SM100_TMEM_LOAD_16dp256b8xESZ_NS10_INS11_ILi3ELi4ELi3EEES14_NSS_INS5_IJS15_SE_EEENS5_IJSE_SB_EEEEEEENS4_17SM75_U32x4_LDSM_NENS4_14SM90_TMA_STOREES1X_NS4_17SM90_U32x4_STSM_NENS4_39AutoVectorizingCopyWithAssumedAlignmentILi128EEEEEEvvEEEEvNT_6ParamsE,"ax",@progbits
	.align	128
.text._ZN7cutlass13device_kernelINS_4gemm6kernel13GemmUniversalIN4cute5tupleIJiiiiEEENS1_10collective13CollectiveMmaINS1_35MainloopSm100TmaUmmaWarpSpecializedILi5ELi2ELi4ENS5_IJNS4_1CILi1EEESB_SB_EEEEENS5_IJNSA_ILi64EEENSA_ILi256EEENSA_ILi32EEEEEENS_6half_tENS5_IJlSB_lEEESI_SJ_NS4_8TiledMMAINS4_8MMA_AtomIJNS4_20SM100_MMA_F16BF16_SSISI_SI_fLi64ELi256ELNS4_4UMMA5MajorE0ELSO_0ELNSN_7ScaleInE0ELSP_0EEEEEENS4_6LayoutISC_NS5_IJNSA_ILi0EEEST_ST_EEEEENS5_IJNS4_10UnderscoreESW_SW_EEEEENS4_13SM90_TMA_LOADENS4_14ComposedLayoutINS4_7SwizzleILi2ELi4ELi3EEENS4_18smem_ptr_flag_bitsILi16EEENSS_INS5_IJNSA_ILi8EEESG_EEENS5_IJSG_SB_EEEEEEEvNS4_8identityESZ_S19_vS1A_EENS_8epilogue10collective18CollectiveEpilogueINS1C_23Sm100TmaWarpSpecializedILi4ELi2ELi32ELb1ELb0EEEJSH_NS5_IJNSS_ISE_SB_EES1H_EEESI_SJ_SI_SJ_NS1C_6fusion15FusionCallbacksIS1G_NS1J_17LinearCombinationISI_fSI_fLNS_15FloatRoundStyleE2EEESH_S1I_JEEENS4_5SM1004TMEM4LOAD26SM100_TMEM_LOAD_16dp256b8xESZ_NS10_INS11_ILi3ELi4ELi3EEES14_NSS_INS5_IJS15_SE_EEENS5_IJSE_SB_EEEEEEENS4_17SM75_U32x4_LDSM_NENS4_14SM90_TMA_STOREES1X_NS4_17SM90_U32x4_STSM_NENS4_39AutoVectorizingCopyWithAssumedAlignmentILi128EEEEEEvvEEEEvNT_6ParamsE:
        .type           _ZN7cutlass13device_kernelINS_4gemm6kernel13GemmUniversalIN4cute5tupleIJiiiiEEENS1_10collective13CollectiveMmaINS1_35MainloopSm100TmaUmmaWarpSpecializedILi5ELi2ELi4ENS5_IJNS4_1CILi1EEESB_SB_EEEEENS5_IJNSA_ILi64EEENSA_ILi256EEENSA_ILi32EEEEEENS_6half_tENS5_IJlSB_lEEESI_SJ_NS4_8TiledMMAINS4_8MMA_AtomIJNS4_20SM100_MMA_F16BF16_SSISI_SI_fLi64ELi256ELNS4_4UMMA5MajorE0ELSO_0ELNSN_7ScaleInE0ELSP_0EEEEEENS4_6LayoutISC_NS5_IJNSA_ILi0EEEST_ST_EEEEENS5_IJNS4_10UnderscoreESW_SW_EEEEENS4_13SM90_TMA_LOADENS4_14ComposedLayoutINS4_7SwizzleILi2ELi4ELi3EEENS4_18smem_ptr_flag_bitsILi16EEENSS_INS5_IJNSA_ILi8EEESG_EEENS5_IJSG_SB_EEEEEEEvNS4_8identityESZ_S19_vS1A_EENS_8epilogue10collective18CollectiveEpilogueINS1C_23Sm100TmaWarpSpecializedILi4ELi2ELi32ELb1ELb0EEEJSH_NS5_IJNSS_ISE_SB_EES1H_EEESI_SJ_SI_SJ_NS1C_6fusion15FusionCallbacksIS1G_NS1J_17LinearCombinationISI_fSI_fLNS_15FloatRoundStyleE2EEESH_S1I_JEEENS4_5SM1004TMEM4LOAD26SM100_TMEM_LOAD_16dp256b8xESZ_NS10_INS11_ILi3ELi4ELi3EEES14_NSS_INS5_IJS15_SE_EEENS5_IJSE_SB_EEEEEEENS4_17SM75_U32x4_LDSM_NENS4_14SM90_TMA_STOREES1X_NS4_17SM90_U32x4_STSM_NENS4_39AutoVectorizingCopyWithAssumedAlignmentILi128EEEEEEvvEEEEvNT_6ParamsE,@function
        .size           _ZN7cutlass13device_kernelINS_4gemm6kernel13GemmUniversalIN4cute5tupleIJiiiiEEENS1_10collective13CollectiveMmaINS1_35MainloopSm100TmaUmmaWarpSpecializedILi5ELi2ELi4ENS5_IJNS4_1CILi1EEESB_SB_EEEEENS5_IJNSA_ILi64EEENSA_ILi256EEENSA_ILi32EEEEEENS_6half_tENS5_IJlSB_lEEESI_SJ_NS4_8TiledMMAINS4_8MMA_AtomIJNS4_20SM100_MMA_F16BF16_SSISI_SI_fLi64ELi256ELNS4_4UMMA5MajorE0ELSO_0ELNSN_7ScaleInE0ELSP_0EEEEEENS4_6LayoutISC_NS5_IJNSA_ILi0EEEST_ST_EEEEENS5_IJNS4_10UnderscoreESW_SW_EEEEENS4_13SM90_TMA_LOADENS4_14ComposedLayoutINS4_7SwizzleILi2ELi4ELi3EEENS4_18smem_ptr_flag_bitsILi16EEENSS_INS5_IJNSA_ILi8EEESG_EEENS5_IJSG_SB_EEEEEEEvNS4_8identityESZ_S19_vS1A_EENS_8epilogue10collective18CollectiveEpilogueINS1C_23Sm100TmaWarpSpecializedILi4ELi2ELi32ELb1ELb0EEEJSH_NS5_IJNSS_ISE_SB_EES1H_EEESI_SJ_SI_SJ_NS1C_6fusion15FusionCallbacksIS1G_NS1J_17LinearCombinationISI_fSI_fLNS_15FloatRoundStyleE2EEESH_S1I_JEEENS4_5SM1004TMEM4LOAD26SM100_TMEM_LOAD_16dp256b8xESZ_NS10_INS11_ILi3ELi4ELi3EEES14_NSS_INS5_IJS15_SE_EEENS5_IJSE_SB_EEEEEEENS4_17SM75_U32x4_LDSM_NENS4_14SM90_TMA_STOREES1X_NS4_17SM90_U32x4_STSM_NENS4_39AutoVectorizingCopyWithAssumedAlignmentILi128EEEEEEvvEEEEvNT_6ParamsE,(.L_x_179 - _ZN7cutlass13device_kernelINS_4gemm6kernel13GemmUniversalIN4cute5tupleIJiiiiEEENS1_10collective13CollectiveMmaINS1_35MainloopSm100TmaUmmaWarpSpecializedILi5ELi2ELi4ENS5_IJNS4_1CILi1EEESB_SB_EEEEENS5_IJNSA_ILi64EEENSA_ILi256EEENSA_ILi32EEEEEENS_6half_tENS5_IJlSB_lEEESI_SJ_NS4_8TiledMMAINS4_8MMA_AtomIJNS4_20SM100_MMA_F16BF16_SSISI_SI_fLi64ELi256ELNS4_4UMMA5MajorE0ELSO_0ELNSN_7ScaleInE0ELSP_0EEEEEENS4_6LayoutISC_NS5_IJNSA_ILi0EEEST_ST_EEEEENS5_IJNS4_10UnderscoreESW_SW_EEEEENS4_13SM90_TMA_LOADENS4_14ComposedLayoutINS4_7SwizzleILi2ELi4ELi3EEENS4_18smem_ptr_flag_bitsILi16EEENSS_INS5_IJNSA_ILi8EEESG_EEENS5_IJSG_SB_EEEEEEEvNS4_8identityESZ_S19_vS1A_EENS_8epilogue10collective18CollectiveEpilogueINS1C_23Sm100TmaWarpSpecializedILi4ELi2ELi32ELb1ELb0EEEJSH_NS5_IJNSS_ISE_SB_EES1H_EEESI_SJ_SI_SJ_NS1C_6fusion15FusionCallbacksIS1G_NS1J_17LinearCombinationISI_fSI_fLNS_15FloatRoundStyleE2EEESH_S1I_JEEENS4_5SM1004TMEM4LOAD26SM100_TMEM_LOAD_16dp256b8xESZ_NS10_INS11_ILi3ELi4ELi3EEES14_NSS_INS5_IJS15_SE_EEENS5_IJSE_SB_EEEEEEENS4_17SM75_U32x4_LDSM_NENS4_14SM90_TMA_STOREES1X_NS4_17SM90_U32x4_STSM_NENS4_39AutoVectorizingCopyWithAssumedAlignmentILi128EEEEEEvvEEEEvNT_6ParamsE)
        .other          _ZN7cutlass13device_kernelINS_4gemm6kernel13GemmUniversalIN4cute5tupleIJiiiiEEENS1_10collective13CollectiveMmaINS1_35MainloopSm100TmaUmmaWarpSpecializedILi5ELi2ELi4ENS5_IJNS4_1CILi1EEESB_SB_EEEEENS5_IJNSA_ILi64EEENSA_ILi256EEENSA_ILi32EEEEEENS_6half_tENS5_IJlSB_lEEESI_SJ_NS4_8TiledMMAINS4_8MMA_AtomIJNS4_20SM100_MMA_F16BF16_SSISI_SI_fLi64ELi256ELNS4_4UMMA5MajorE0ELSO_0ELNSN_7ScaleInE0ELSP_0EEEEEENS4_6LayoutISC_NS5_IJNSA_ILi0EEEST_ST_EEEEENS5_IJNS4_10UnderscoreESW_SW_EEEEENS4_13SM90_TMA_LOADENS4_14ComposedLayoutINS4_7SwizzleILi2ELi4ELi3EEENS4_18smem_ptr_flag_bitsILi16EEENSS_INS5_IJNSA_ILi8EEESG_EEENS5_IJSG_SB_EEEEEEEvNS4_8identityESZ_S19_vS1A_EENS_8epilogue10collective18CollectiveEpilogueINS1C_23Sm100TmaWarpSpecializedILi4ELi2ELi32ELb1ELb0EEEJSH_NS5_IJNSS_ISE_SB_EES1H_EEESI_SJ_SI_SJ_NS1C_6fusion15FusionCallbacksIS1G_NS1J_17LinearCombinationISI_fSI_fLNS_15FloatRoundStyleE2EEESH_S1I_JEEENS4_5SM1004TMEM4LOAD26SM100_TMEM_LOAD_16dp256b8xESZ_NS10_INS11_ILi3ELi4ELi3EEES14_NSS_INS5_IJS15_SE_EEENS5_IJSE_SB_EEEEEEENS4_17SM75_U32x4_LDSM_NENS4_14SM90_TMA_STOREES1X_NS4_17SM90_U32x4_STSM_NENS4_39AutoVectorizingCopyWithAssumedAlignmentILi128EEEEEEvvEEEEvNT_6ParamsE,@"STO_CUDA_ENTRY STV_DEFAULT"
_ZN7cutlass13device_kernelINS_4gemm6kernel13GemmUniversalIN4cute5tupleIJiiiiEEENS1_10collective13CollectiveMmaINS1_35MainloopSm100TmaUmmaWarpSpecializedILi5ELi2ELi4ENS5_IJNS4_1CILi1EEESB_SB_EEEEENS5_IJNSA_ILi64EEENSA_ILi256EEENSA_ILi32EEEEEENS_6half_tENS5_IJlSB_lEEESI_SJ_NS4_8TiledMMAINS4_8MMA_AtomIJNS4_20SM100_MMA_F16BF16_SSISI_SI_fLi64ELi256ELNS4_4UMMA5MajorE0ELSO_0ELNSN_7ScaleInE0ELSP_0EEEEEENS4_6LayoutISC_NS5_IJNSA_ILi0EEEST_ST_EEEEENS5_IJNS4_10UnderscoreESW_SW_EEEEENS4_13SM90_TMA_LOADENS4_14ComposedLayoutINS4_7SwizzleILi2ELi4ELi3EEENS4_18smem_ptr_flag_bitsILi16EEENSS_INS5_IJNSA_ILi8EEESG_EEENS5_IJSG_SB_EEEEEEEvNS4_8identityESZ_S19_vS1A_EENS_8epilogue10collective18CollectiveEpilogueINS1C_23Sm100TmaWarpSpecializedILi4ELi2ELi32ELb1ELb0EEEJSH_NS5_IJNSS_ISE_SB_EES1H_EEESI_SJ_SI_SJ_NS1C_6fusion15FusionCallbacksIS1G_NS1J_17LinearCombinationISI_fSI_fLNS_15FloatRoundStyleE2EEESH_S1I_JEEENS4_5SM1004TMEM4LOAD26SM100_TMEM_LOAD_16dp256b8xESZ_NS10_INS11_ILi3ELi4ELi3EEES14_NSS_INS5_IJS15_SE_EEENS5_IJSE_SB_EEEEEEENS4_17SM75_U32x4_LDSM_NENS4_14SM90_TMA_STOREES1X_NS4_17SM90_U32x4_STSM_NENS4_39AutoVectorizingCopyWithAssumedAlignmentILi128EEEEEEvvEEEEvNT_6ParamsE:
[----:B------:R-:W1:Y:S01]  /*0000*/  LDC R1, c[0x0][0x37c] ;  /* 0x0000df00ff017b82 */ /* 0x000e620000000800 */
[----:B------:R-:W2:Y:S01]  /*0010*/  S2R R101, SR_TID.X ;  /* 0x0000000000657919 */ /* 0x000ea20000002100 */
[----:B------:R-:W3:Y:S01]  /*0020*/  LDCU.64 UR4, c[0x0][0x890] ;  /* 0x00011200ff0477ac */ /* 0x000ee20008000a00 */
[----:B------:R-:W-:Y:S02]  /*0030*/  PRMT R88, RZ, 0x7610, R88 ;  /* 0x00007610ff587816 */ /* 0x000fe40000000058 */
[----:B------:R-:W-:Y:S01]  /*0040*/  ELECT P5, URZ, PT ;  /* 0x0000000000ff782f */ /* 0x000fe200038a0000 */
[----:B------:R-:W4:Y:S01]  /*0050*/  LDCU.64 UR46, c[0x0][0x358] ;  /* 0x00006b00ff2e77ac */ /* 0x000f220008000a00 */
[----:B---3--:R-:W-:-:S04]  /*0060*/  UISETP.NE.U32.AND UP0, UPT, UR4, URZ, UPT ;  /* 0x000000ff0400728c */ /* 0x008fc8000bf05070 */
[----:B------:R-:W-:Y:S01]  /*0070*/  UISETP.NE.AND.EX UP0, UPT, UR5, URZ, UPT, UP0 ;  /* 0x000000ff0500728c */ /* 0x000fe2000bf05300 */
[----:B--2---:R-:W-:-:S05]  /*0080*/  SHF.R.U32.HI R93, RZ, 0x5, R101 ;  /* 0x00000005ff5d7819 */ /* 0x004fca0000011665 */
[----:B------:R-:W2:Y:S02]  /*0090*/  SHFL.IDX PT, R0, R93, RZ, 0x1f ;  /* 0x00001fff5d007589 */ /* 0x000ea400000e0000 */
[----:B--2---:R-:W-:Y:S01]  /*00a0*/  R2UR UR8, R0 ;  /* 0x00000000000872ca */ /* 0x004fe200000e0000 */
[----:B-1--4-:R-:W-:-:S14]  /*00b0*/  BRA.U UP0, `(.L_x_0) ;  /* 0x00000001002c7547 */ /* 0x012fdc000b800000 */
[----:B------:R-:W1:Y:S02]  /*00c0*/  LDCU.64 UR6, c[0x0][0x888] ;  /* 0x00011100ff0677ac */ /* 0x000e640008000a00 */
[----:B-1----:R-:W-:-:S04]  /*00d0*/  UISETP.NE.U32.AND UP0, UPT, UR6, URZ, UPT ;  /* 0x000000ff0600728c */ /* 0x002fc8000bf05070 */
[----:B------:R-:W-:-:S09]  /*00e0*/  UISETP.NE.AND.EX UP0, UPT, UR7, URZ, UPT, UP0 ;  /* 0x000000ff0700728c */ /* 0x000fd2000bf05300 */
[----:B------:R-:W-:Y:S05]  /*00f0*/  BRA.U !UP0, `(.L_x_1) ;  /* 0x0000000108107547 */ /* 0x000fea000b800000 */
[----:B------:R-:W1:Y:S02]  /*0100*/  LDC.64 R2, c[0x0][0x888] ;  /* 0x00022200ff027b82 */ /* 0x000e640000000a00 */
[----:B-1----:R1:W5:Y:S01]  /*0110*/  LDG.E R49, desc[UR46][R2.64] ;  /* 0x0000002e02317981 */ /* 0x002362000c1e1900 */
[----:B------:R-:W-:Y:S01]  /*0120*/  HFMA2 R88, -RZ, RZ, 0, 5.9604644775390625e-08 ;  /* 0x00000001ff587431 */ /* 0x000fe200000001ff */
[----:B------:R-:W-:Y:S05]  /*0130*/  BRA `(.L_x_0) ;  /* 0x00000000000c7947 */ /* 0x000fea0003800000 */
.L_x_1:
[----:B------:R-:W1:Y:S01]  /*0140*/  LDCU UR6, c[0x0][0x880] ;  /* 0x00011000ff0677ac */ /* 0x000e620008000800 */
[----:B------:R-:W-:Y:S01]  /*0150*/  HFMA2 R88, -RZ, RZ, 0, 5.9604644775390625e-08 ;  /* 0x00000001ff587431 */ /* 0x000fe200000001ff */
[----:B-1----:R-:W-:-:S07]  /*0160*/  MOV R49, UR6 ;  /* 0x0000000600317c02 */ /* 0x002fce0008000f00 */
.L_x_0:
[----:B------:R-:W2:Y:S02]  /*0170*/  LDCU.64 UR6, c[0x0][0x8b0] ;  /* 0x00011600ff0677ac */ /* 0x000ea40008000a00 */
[----:B--2---:R-:W-:-:S04]  /*0180*/  UISETP.NE.U32.AND UP0, UPT, UR6, URZ, UPT ;  /* 0x000000ff0600728c */ /* 0x004fc8000bf05070 */
[----:B------:R-:W-:-:S09]  /*0190*/  UISETP.NE.AND.EX UP0, UPT, UR7, URZ, UPT, UP0 ;  /* 0x000000ff0700728c */ /* 0x000fd2000bf05300 */
[----:B------:R-:W-:Y:S05]  /*01a0*/  BRA.U UP0, `(.L_x_2) ;  /* 0x0000000100247547 */ /* 0x000fea000b800000 */
[----:B------:R-:W2:Y:S02]  /*01b0*/  LDCU.64 UR6, c[0x0][0x8a8] ;  /* 0x00011500ff0677ac */ /* 0x000ea40008000a00 */
[----:B--2---:R-:W-:-:S04]  /*01c0*/  UISETP.NE.U32.AND UP0, UPT, UR6, URZ, UPT ;  /* 0x000000ff0600728c */ /* 0x004fc8000bf05070 */
[----:B------:R-:W-:-:S09]  /*01d0*/  UISETP.NE.AND.EX UP0, UPT, UR7, URZ, UPT, UP0 ;  /* 0x000000ff0700728c */ /* 0x000fd2000bf05300 */
[----:B------:R-:W-:Y:S05]  /*01e0*/  BRA.U !UP0, `(.L_x_3) ;  /* 0x00000001080c7547 */ /* 0x000fea000b800000 */
[----:B-1----:R-:W1:Y:S02]  /*01f0*/  LDC.64 R2, c[0x0][0x8a8] ;  /* 0x00022a00ff027b82 */ /* 0x002e640000000a00 */
[----:B-1----:R2:W5:Y:S01]  /*0200*/  LDG.E R47, desc[UR46][R2.64] ;  /* 0x0000002e022f7981 */ /* 0x002562000c1e1900 */
[----:B------:R-:W-:Y:S05]  /*0210*/  BRA `(.L_x_2) ;  /* 0x0000000000087947 */ /* 0x000fea0003800000 */
.L_x_3:
[----:B------:R-:W2:Y:S02]  /*0220*/  LDCU UR6, c[0x0][0x8a0] ;  /* 0x00011400ff0677ac */ /* 0x000ea40008000800 */
[----:B--2---:R-:W-:Y:S02]  /*0230*/  MOV R47, UR6 ;  /* 0x00000006002f7c02 */ /* 0x004fe40008000f00 */
.L_x_2:
[----:B------:R-:W-:Y:S01]  /*0240*/  IMAD.U32 R0, RZ, RZ, UR8 ;  /* 0x00000008ff007e24 */ /* 0x000fe2000f8e00ff */
[----:B------:R-:W-:Y:S04]  /*0250*/  BSSY.RECONVERGENT B0, `(.L_x_4) ;  /* 0x000000c000007945 */ /* 0x000fe80003800200 */
[C---:B------:R-:W-:Y:S02]  /*0260*/  ISETP.NE.OR P1, PT, R0.reuse, 0x1, !P5 ;  /* 0x000000010000780c */ /* 0x040fe40006f25670 */
[----:B------:R-:W-:-:S11]  /*0270*/  ISETP.NE.OR P0, PT, R0, 0x3, !P5 ;  /* 0x000000030000780c */ /* 0x000fd60006f05670 */
[----:B------:R-:W-:Y:S05]  /*0280*/  @P1 BRA `(.L_x_5) ;  /* 0x0000000000201947 */ /* 0x000fea0003800000 */
[----:B------:R-:W3:Y:S02]  /*0290*/  LDCU.64 UR6, c[0x0][0x348] ;  /* 0x00006900ff0677ac */ /* 0x000ee40008000a00 */
[----:B---3--:R-:W-:Y:S02]  /*02a0*/  UIADD3 UR10, UP1, UPT, UR6, 0x80, URZ ;  /* 0x00000080060a7890 */ /* 0x008fe4000ff3e0ff */
[----:B------:R-:W-:Y:S02]  /*02b0*/  UIADD3 UR6, UP0, UPT, UR6, 0x180, URZ ;  /* 0x0000018006067890 */ /* 0x000fe4000ff1e0ff */
[----:B------:R-:W-:Y:S02]  /*02c0*/  UIADD3.X UR11, UPT, UPT, URZ, UR7, URZ, UP1, !UPT ;  /* 0x00000007ff0b7290 */ /* 0x000fe40008ffe4ff */
[----:B------:R-:W-:-:S07]  /*02d0*/  UIADD3.X UR7, UPT, UPT, URZ, UR7, URZ, UP0, !UPT ;  /* 0x00000007ff077290 */ /* 0x000fce00087fe4ff */
[----:B------:R3:W-:Y:S02]  /*02e0*/  UTMACCTL.PF [UR10] ;  /* 0x000000000a0079b9 */ /* 0x0007e40008040000 */
[----:B------:R3:W-:Y:S02]  /*02f0*/  UTMACCTL.PF [UR6] ;  /* 0x00000000060079b9 */ /* 0x0007e40008040000 */
[----:B---3--:R-:W-:Y:S01]  /*0300*/  NOP ;  /* 0x0000000000007918 */ /* 0x008fe20000000000 */
.L_x_5:
[----:B------:R-:W-:Y:S05]  /*0310*/  BSYNC.RECONVERGENT B0 ;  /* 0x0000000000007941 */ /* 0x000fea0003800200 */
.L_x_4:
[----:B------:R-:W-:Y:S04]  /*0320*/  BSSY.RECONVERGENT B0, `(.L_x_6) ;  /* 0x000000a000007945 */ /* 0x000fe80003800200 */
        /* <DEDUP_REMOVED lines=9> */
.L_x_7:
[----:B------:R-:W-:Y:S05]  /*03c0*/  BSYNC.RECONVERGENT B0 ;  /* 0x0000000000007941 */ /* 0x000fea0003800200 */
.L_x_6:
[----:B------:R-:W3:Y:S01]  /*03d0*/  LDCU.64 UR6, c[0x0][0x888] ;  /* 0x00011100ff0677ac */ /* 0x000ee20008000a00 */
[----:B------:R-:W-:Y:S02]  /*03e0*/  UISETP.EQ.U32.AND UP1, UPT, UR4, URZ, UPT ;  /* 0x000000ff0400728c */ /* 0x000fe4000bf22070 */
[----:B------:R-:W-:Y:S02]  /*03f0*/  UPLOP3.LUT UP2, UPT, UPT, UPT, UPT, 0x80, 0x8 ;  /* 0x000000000008789c */ /* 0x000fe40003f4f070 */
[----:B---3--:R-:W-:-:S04]  /*0400*/  UISETP.NE.U32.AND UP0, UPT, UR6, URZ, UPT ;  /* 0x000000ff0600728c */ /* 0x008fc8000bf05070 */
[----:B------:R-:W-:-:S04]  /*0410*/  UISETP.NE.AND.EX UP0, UPT, UR7, URZ, UPT, UP0 ;  /* 0x000000ff0700728c */ /* 0x000fc8000bf05300 */
[----:B------:R-:W-:-:S04]  /*0420*/  UISETP.EQ.OR.EX UP3, UPT, UR5, URZ, !UP0, UP1 ;  /* 0x000000ff0500728c */ /* 0x000fc8000c762710 */
[----:B------:R-:W-:-:S05]  /*0430*/  UP2UR UR50, UPR, URZ, 0x8 ;  /* 0x00000008ff327883 */ /* 0x000fca0008000000 */
[----:B------:R-:W-:Y:S07]  /*0440*/  BRA.U !UP3, `(.L_x_8) ;  /* 0x000000010b207547 */ /* 0x000fee000b800000 */
[----:B------:R-:W-:Y:S01]  /*0450*/  UISETP.NE.U32.AND UP2, UPT, UR4, URZ, UPT ;  /* 0x000000ff0400728c */ /* 0x000fe2000bf45070 */
[----:B-----5:R-:W-:Y:S01]  /*0460*/  FSETP.NEU.AND P0, PT, R49, RZ, PT ;  /* 0x000000ff3100720b */ /* 0x020fe20003f0d000 */
[----:B------:R-:W-:Y:S02]  /*0470*/  USEL UR4, URZ, 0xffffffff, UP0 ;  /* 0xffffffffff047887 */ /* 0x000fe40008000000 */
[----:B------:R-:W-:-:S10]  /*0480*/  UISETP.NE.AND.EX UP2, UPT, UR5, URZ, UPT, UP2 ;  /* 0x000000ff0500728c */ /* 0x000fd4000bf45320 */
[----:B------:R-:W-:Y:S01]  /*0490*/  VOTEU.ANY UP1, P0 ;  /* 0x0000000000ff7886 */ /* 0x000fe20000020100 */
[----:B------:R-:W-:-:S04]  /*04a0*/  @!UP2 USEL UR4, URZ, 0xffffffff, UP1 ;  /* 0xffffffffff04a887 */ /* 0x000fc80008800000 */
[----:B------:R-:W-:-:S04]  /*04b0*/  ULOP3.LUT UR4, UR4, 0x1, URZ, 0xc0, !UPT ;  /* 0x0000000104047892 */ /* 0x000fc8000f8ec0ff */
[----:B------:R-:W-:-:S11]  /*04c0*/  UISETP.NE.U32.AND UP2, UPT, UR4, 0x1, UPT ;  /* 0x000000010400788c */ /* 0x000fd6000bf45070 */
.L_x_8:
[----:B-12---:R-:W1:Y:S01]  /*04d0*/  SHFL.IDX PT, R2, R93, RZ, 0x1f ;  /* 0x00001fff5d027589 */ /* 0x006e6200000e0000 */
[----:B------:R-:W-:-:S04]  /*04e0*/  UISETP.NE.AND UP1, UPT, UR8, 0x2, UPT ;  /* 0x000000020800788c */ /* 0x000fc8000bf25270 */
[----:B------:R-:W-:Y:S01]  /*04f0*/  USEL UR6, URZ, 0x1, UP1 ;  /* 0x00000001ff067887 */ /* 0x000fe20008800000 */
[----:B-1----:R-:W-:-:S13]  /*0500*/  ISETP.NE.AND P0, PT, R2, RZ, PT ;  /* 0x000000ff0200720c */ /* 0x002fda0003f05270 */
[----:B------:R-:W-:Y:S05]  /*0510*/  @P0 BRA `(.L_x_9) ;  /* 0x0000000000500947 */ /* 0x000fea0003800000 */
[----:B------:R-:W1:Y:S01]  /*0520*/  S2UR UR5, SR_CgaCtaId ;  /* 0x00000000000579c3 */ /* 0x000e620000008800 */
[----:B------:R-:W-:Y:S01]  /*0530*/  UMOV UR7, 0x400 ;  /* 0x0000040000077882 */ /* 0x000fe20000000000 */
[----:B------:R-:W-:Y:S01]  /*0540*/  UMOV UR4, 0x1 ;  /* 0x0000000100047882 */ /* 0x000fe20000000000 */
[----:B------:R-:W-:Y:S01]  /*0550*/  ELECT P0, URZ, PT ;  /* 0x0000000000ff782f */ /* 0x000fe20003800000 */
[----:B------:R-:W-:-:S04]  /*0560*/  UIADD3 UR10, UPT, UPT, -UR4, 0x100000, URZ ;  /* 0x00100000040a7890 */ /* 0x000fc8000fffe1ff */
[----:B------:R-:W-:Y:S02]  /*0570*/  USHF.L.U32 UR11, UR10, 0xb, URZ ;  /* 0x0000000b0a0b7899 */ /* 0x000fe400080006ff */
[----:B------:R-:W-:Y:S02]  /*0580*/  USHF.L.U32 UR10, UR10, 0x1, URZ ;  /* 0x000000010a0a7899 */ /* 0x000fe400080006ff */
[----:B-1----:R-:W-:Y:S01]  /*0590*/  ULEA UR5, UR5, UR7, 0x18 ;  /* 0x0000000705057291 */ /* 0x002fe2000f8ec0ff */
[----:B------:R-:W1:Y:S11]  /*05a0*/  FENCE.VIEW.ASYNC.S ;  /* 0x00000000000073c6 */ /* 0x000e760000000000 */
[----:B-1----:R1:W2:Y:S01]  /*05b0*/  SYNCS.EXCH.64 URZ, [UR5], UR10 ;  /* 0x0000000a05ff75b2 */ /* 0x0022a20008000100 */
[----:B------:R1:W3:Y:S01]  /*05c0*/  SYNCS.EXCH.64 URZ, [UR5+0x28], UR10 ;  /* 0x0000280a05ff75b2 */ /* 0x0002e20008000100 */
[----:B------:R1:W4:Y:S01]  /*05d0*/  SYNCS.EXCH.64 URZ, [UR5+0x8], UR10 ;  /* 0x0000080a05ff75b2 */ /* 0x0003220008000100 */
[----:B------:R1:W1:Y:S01]  /*05e0*/  SYNCS.EXCH.64 URZ, [UR5+0x30], UR10 ;  /* 0x0000300a05ff75b2 */ /* 0x0002620008000100 */
[----:B------:R1:W1:Y:S01]  /*05f0*/  SYNCS.EXCH.64 URZ, [UR5+0x10], UR10 ;  /* 0x0000100a05ff75b2 */ /* 0x0002620008000100 */
[----:B------:R1:W1:Y:S01]  /*0600*/  SYNCS.EXCH.64 URZ, [UR5+0x38], UR10 ;  /* 0x0000380a05ff75b2 */ /* 0x0002620008000100 */
[----:B------:R1:W1:Y:S01]  /*0610*/  SYNCS.EXCH.64 URZ, [UR5+0x18], UR10 ;  /* 0x0000180a05ff75b2 */ /* 0x0002620008000100 */
[----:B------:R1:W1:Y:S01]  /*0620*/  SYNCS.EXCH.64 URZ, [UR5+0x40], UR10 ;  /* 0x0000400a05ff75b2 */ /* 0x0002620008000100 */
[----:B------:R1:W1:Y:S01]  /*0630*/  SYNCS.EXCH.64 URZ, [UR5+0x20], UR10 ;  /* 0x0000200a05ff75b2 */ /* 0x0002620008000100 */
[----:B------:R1:W1:Y:S01]  /*0640*/  SYNCS.EXCH.64 URZ, [UR5+0x48], UR10 ;  /* 0x0000480a05ff75b2 */ /* 0x0002620008000100 */
[----:B------:R-:W-:Y:S01]  /*0650*/  NOP ;  /* 0x0000000000007918 */ /* 0x000fe20000000000 */
.L_x_9:
[----:B------:R-:W2:Y:S01]  /*0660*/  SHFL.IDX PT, R2, R93, RZ, 0x1f ;  /* 0x00001fff5d027589 */ /* 0x000ea200000e0000 */
[----:B------:R-:W-:Y:S01]  /*0670*/  NOP ;  /* 0x0000000000007918 */ /* 0x000fe20000000000 */
[----:B--2---:R-:W-:-:S13]  /*0680*/  ISETP.NE.AND P0, PT, R2, 0x1, PT ;  /* 0x000000010200780c */ /* 0x004fda0003f05270 */
[----:B------:R-:W-:Y:S05]  /*0690*/  @P0 BRA `(.L_x_10) ;  /* 0x0000000000580947 */ /* 0x000fea0003800000 */
[----:B------:R-:W2:Y:S01]  /*06a0*/  S2UR UR7, SR_CgaCtaId ;  /* 0x00000000000779c3 */ /* 0x000ea20000008800 */
[----:B------:R-:W-:Y:S01]  /*06b0*/  UMOV UR9, 0x400 ;  /* 0x0000040000097882 */ /* 0x000fe20000000000 */
[----:B-1----:R-:W-:Y:S01]  /*06c0*/  UMOV UR5, 0x20 ;  /* 0x0000002000057882 */ /* 0x002fe20000000000 */
[----:B------:R-:W-:Y:S01]  /*06d0*/  UMOV UR4, 0x80 ;  /* 0x0000008000047882 */ /* 0x000fe20000000000 */
[----:B------:R-:W-:-:S04]  /*06e0*/  UIADD3 UR10, UPT, UPT, -UR5, 0x100000, URZ ;  /* 0x00100000050a7890 */ /* 0x000fc8000fffe1ff */
[----:B------:R-:W-:Y:S02]  /*06f0*/  USHF.L.U32 UR11, UR10, 0xb, URZ ;  /* 0x0000000b0a0b7899 */ /* 0x000fe400080006ff */
[----:B------:R-:W-:Y:S02]  /*0700*/  USHF.L.U32 UR10, UR10, 0x1, URZ ;  /* 0x000000010a0a7899 */ /* 0x000fe400080006ff */
[----:B------:R-:W-:-:S04]  /*0710*/  UIADD3 UR4, UPT, UPT, -UR4, 0x100000, URZ ;  /* 0x0010000004047890 */ /* 0x000fc8000fffe1ff */
[----:B------:R-:W-:Y:S02]  /*0720*/  USHF.L.U32 UR5, UR4, 0xb, URZ ;  /* 0x0000000b04057899 */ /* 0x000fe400080006ff */
[----:B------:R-:W-:Y:S01]  /*0730*/  USHF.L.U32 UR4, UR4, 0x1, URZ ;  /* 0x0000000104047899 */ /* 0x000fe200080006ff */
[----:B------:R-:W-:Y:S01]  /*0740*/  ELECT P0, URZ, PT ;  /* 0x0000000000ff782f */ /* 0x000fe20003800000 */
[----:B--2---:R-:W-:Y:S01]  /*0750*/  ULEA UR7, UR7, UR9, 0x18 ;  /* 0x0000000907077291 */ /* 0x004fe2000f8ec0ff */
[----:B------:R-:W1:Y:S11]  /*0760*/  FENCE.VIEW.ASYNC.S ;  /* 0x00000000000073c6 */ /* 0x000e760000000000 */
[----:B-1----:R2:W1:Y:S01]  /*0770*/  SYNCS.EXCH.64 URZ, [UR7+0x50], UR10 ;  /* 0x0000500a07ff75b2 */ /* 0x0024620008000100 */
[----:B------:R2:W1:Y:S01]  /*0780*/  SYNCS.EXCH.64 URZ, [UR7+0x70], UR4 ;  /* 0x0000700407ff75b2 */ /* 0x0004620008000100 */
[----:B------:R2:W1:Y:S01]  /*0790*/  SYNCS.EXCH.64 URZ, [UR7+0x58], UR10 ;  /* 0x0000580a07ff75b2 */ /* 0x0004620008000100 */
[----:B------:R2:W1:Y:S01]  /*07a0*/  SYNCS.EXCH.64 URZ, [UR7+0x78], UR4 ;  /* 0x0000780407ff75b2 */ /* 0x0004620008000100 */
[----:B------:R2:W1:Y:S01]  /*07b0*/  SYNCS.EXCH.64 URZ, [UR7+0x60], UR10 ;  /* 0x0000600a07ff75b2 */ /* 0x0004620008000100 */
[----:B------:R2:W1:Y:S01]  /*07c0*/  SYNCS.EXCH.64 URZ, [UR7+0x80], UR4 ;  /* 0x0000800407ff75b2 */ /* 0x0004620008000100 */
[----:B------:R2:W1:Y:S01]  /*07d0*/  SYNCS.EXCH.64 URZ, [UR7+0x68], UR10 ;  /* 0x0000680a07ff75b2 */ /* 0x0004620008000100 */
[----:B------:R2:W1:Y:S02]  /*07e0*/  SYNCS.EXCH.64 URZ, [UR7+0x88], UR4 ;  /* 0x0000880407ff75b2 */ /* 0x0004640008000100 */
[----:B--2---:R-:W-:Y:S01]  /*07f0*/  NOP ;  /* 0x0000000000007918 */ /* 0x004fe20000000000 */
.L_x_10:
[----:B------:R-:W2:Y:S01]  /*0800*/  SHFL.IDX PT, R2, R93, RZ, 0x1f ;  /* 0x00001fff5d027589 */ /* 0x000ea200000e0000 */
[----:B------:R-:W-:Y:S01]  /*0810*/  NOP ;  /* 0x0000000000007918 */ /* 0x000fe20000000000 */
[----:B--2---:R-:W-:-:S13]  /*0820*/  ISETP.NE.AND P0, PT, R2, 0x3, PT ;  /* 0x000000030200780c */ /* 0x004fda0003f05270 */
[----:B------:R-:W-:Y:S05]  /*0830*/  @P0 BRA `(.L_x_11) ;  /* 0x0000000000300947 */ /* 0x000fea0003800000 */
[----:B-1----:R-:W1:Y:S01]  /*0840*/  S2UR UR5, SR_CgaCtaId ;  /* 0x00000000000579c3 */ /* 0x002e620000008800 */
        /* <DEDUP_REMOVED lines=8> */
[----:B-1----:R2:W1:Y:S01]  /*08d0*/  SYNCS.EXCH.64 URZ, [UR5+0x90], UR10 ;  /* 0x0000900a05ff75b2 */ /* 0x0024620008000100 */
[----:B------:R2:W1:Y:S02]  /*08e0*/  SYNCS.EXCH.64 URZ, [UR5+0x98], UR10 ;  /* 0x0000980a05ff75b2 */ /* 0x0004640008000100 */
[----:B--2---:R-:W-:Y:S01]  /*08f0*/  NOP ;  /* 0x0000000000007918 */ /* 0x004fe20000000000 */
.L_x_11:
[----:B------:R-:W2:Y:S01]  /*0900*/  SHFL.IDX PT, R2, R93, RZ, 0x1f ;  /* 0x00001fff5d027589 */ /* 0x000ea200000e0000 */
[----:B------:R-:W-:Y:S01]  /*0910*/  NOP ;  /* 0x0000000000007918 */ /* 0x000fe20000000000 */
[----:B--2---:R-:W-:-:S13]  /*0920*/  ISETP.NE.AND P0, PT, R2, 0x4, PT ;  /* 0x000000040200780c */ /* 0x004fda0003f05270 */
[----:B------:R-:W-:Y:S05]  /*0930*/  @P0 BRA `(.L_x_12) ;  /* 0x00000000004c0947 */ /* 0x000fea0003800000 */
[----:B-1----:R-:W1:Y:S01]  /*0940*/  S2UR UR5, SR_CgaCtaId ;  /* 0x00000000000579c3 */ /* 0x002e620000008800 */
[----:B------:R-:W-:Y:S01]  /*0950*/  UMOV UR9, 0x100 ;  /* 0x0000010000097882 */ /* 0x000fe20000000000 */
[----:B------:R-:W-:Y:S01]  /*0960*/  UMOV UR7, 0x400 ;  /* 0x0000040000077882 */ /* 0x000fe20000000000 */
[----:B------:R-:W-:Y:S01]  /*0970*/  USEL UR9, UR9, 0xe0, UP2 ;  /* 0x000000e009097887 */ /* 0x000fe20009000000 */
[----:B------:R-:W-:Y:S01]  /*0980*/  UMOV UR4, 0x1 ;  /* 0x0000000100047882 */ /* 0x000fe20000000000 */
[----:B------:R-:W-:Y:S01]  /*0990*/  ELECT P0, URZ, PT ;  /* 0x0000000000ff782f */ /* 0x000fe20003800000 */
[----:B------:R-:W-:-:S04]  /*09a0*/  UIADD3 UR10, UPT, UPT, -UR4, 0x100000, URZ ;  /* 0x00100000040a7890 */ /* 0x000fc8000fffe1ff */
[----:B------:R-:W-:Y:S02]  /*09b0*/  USHF.L.U32 UR11, UR10, 0xb, URZ ;  /* 0x0000000b0a0b7899 */ /* 0x000fe400080006ff */
[----:B------:R-:W-:Y:S02]  /*09c0*/  USHF.L.U32 UR10, UR10, 0x1, URZ ;  /* 0x000000010a0a7899 */ /* 0x000fe400080006ff */
[----:B------:R-:W-:-:S04]  /*09d0*/  UIADD3 UR12, UPT, UPT, -UR9, 0x100000, URZ ;  /* 0x00100000090c7890 */ /* 0x000fc8000fffe1ff */
[----:B------:R-:W-:Y:S02]  /*09e0*/  USHF.L.U32 UR13, UR12, 0xb, URZ ;  /* 0x0000000b0c0d7899 */ /* 0x000fe400080006ff */
[----:B------:R-:W-:Y:S02]  /*09f0*/  USHF.L.U32 UR12, UR12, 0x1, URZ ;  /* 0x000000010c0c7899 */ /* 0x000fe400080006ff */
[----:B-1----:R-:W-:Y:S01]  /*0a00*/  ULEA UR5, UR5, UR7, 0x18 ;  /* 0x0000000705057291 */ /* 0x002fe2000f8ec0ff */
[----:B------:R-:W1:Y:S11]  /*0a10*/  FENCE.VIEW.ASYNC.S ;  /* 0x00000000000073c6 */ /* 0x000e760000000000 */
[----:B-1----:R2:W1:Y:S01]  /*0a20*/  SYNCS.EXCH.64 URZ, [UR5+0xa0], UR10 ;  /* 0x0000a00a05ff75b2 */ /* 0x0024620008000100 */
[----:B------:R2:W1:Y:S01]  /*0a30*/  SYNCS.EXCH.64 URZ, [UR5+0xb0], UR12 ;  /* 0x0000b00c05ff75b2 */ /* 0x0004620008000100 */
[----:B------:R2:W1:Y:S01]  /*0a40*/  SYNCS.EXCH.64 URZ, [UR5+0xa8], UR10 ;  /* 0x0000a80a05ff75b2 */ /* 0x0004620008000100 */
[----:B------:R2:W1:Y:S02]  /*0a50*/  SYNCS.EXCH.64 URZ, [UR5+0xb8], UR12 ;  /* 0x0000b80c05ff75b2 */ /* 0x0004640008000100 */
[----:B--2---:R-:W-:Y:S01]  /*0a60*/  NOP ;  /* 0x0000000000007918 */ /* 0x004fe20000000000 */
.L_x_12:
        /* <DEDUP_REMOVED lines=26> */
.L_x_13:
        /* <DEDUP_REMOVED lines=18> */
.L_x_14:
[----:B-1----:R-:W1:Y:S01]  /*0d30*/  S2UR UR5, SR_CTAID.X ;  /* 0x00000000000579c3 */ /* 0x002e620000002500 */
[----:B------:R-:W-:-:S05]  /*0d40*/  CS2R.32 R87, SR_CgaSize ;  /* 0x0000000000577805 */ /* 0x000fca0000008a00 */
[----:B------:R-:W-:-:S05]  /*0d50*/  IMAD R87, R87, -0xa0, RZ ;  /* 0xffffff6057577824 */ /* 0x000fca00078e02ff */
[----:B------:R-:W-:-:S14]  /*0d60*/  R2UR UR9, R87 ;  /* 0x00000000570972ca */ /* 0x000fdc00000e0000 */
[----:B------:R-:W2:Y:S01]  /*0d70*/  LDCU UR9, c[0x0][UR9+0x2b0] ;  /* 0x00005600090977ac */ /* 0x000ea20008000800 */
[----:B------:R-:W-:Y:S01]  /*0d80*/  NOP ;  /* 0x0000000000007918 */ /* 0x000fe20000000000 */
[----:B------:R-:W-:-:S05]  /*0d90*/  CS2R.32 R87, SR_CgaSize ;  /* 0x0000000000577805 */ /* 0x000fca0000008a00 */
[----:B------:R-:W-:-:S05]  /*0da0*/  IMAD R87, R87, -0xa0, RZ ;  /* 0xffffff6057577824 */ /* 0x000fca00078e02ff */
[----:B------:R-:W-:-:S14]  /*0db0*/  R2UR UR7, R87 ;  /* 0x00000000570772ca */ /* 0x000fdc00000e0000 */
[----:B------:R-:W3:Y:S01]  /*0dc0*/  LDCU UR7, c[0x0][UR7+0x2b4] ;  /* 0x00005680070777ac */ /* 0x000ee20008000800 */
[----:B------:R-:W4:Y:S08]  /*0dd0*/  S2UR UR4, SR_CTAID.Y ;  /* 0x00000000000479c3 */ /* 0x000f300000002600 */
[----:B------:R-:W3:Y:S01]  /*0de0*/  LDC R10, c[0x0][0xb24] ;  /* 0x0002c900ff0a7b82 */ /* 0x000ee20000000800 */
[----:B-1----:R-:W-:-:S02]  /*0df0*/  I2FP.F32.U32 R87, UR5 ;  /* 0x0000000500577c45 */ /* 0x002fc40008201000 */
[----:B------:R-:W-:-:S05]  /*0e00*/  CS2R.32 R3, SR_CgaSize ;  /* 0x0000000000037805 */ /* 0x000fca0000008a00 */
[----:B------:R-:W-:-:S06]  /*0e10*/  IMAD R3, R3, -0xa0, RZ ;  /* 0xffffff6003037824 */ /* 0x000fcc00078e02ff */
[----:B------:R-:W1:Y:S01]  /*0e20*/  LDC R3, c[0x0][R3+0x2a0] ;  /* 0x0000a80003037b82 */ /* 0x000e620000000800 */
[----:B------:R-:W-:Y:S01]  /*0e30*/  MOV R15, UR5 ;  /* 0x00000005000f7c02 */ /* 0x000fe20008000f00 */
[----:B--2---:R-:W-:Y:S01]  /*0e40*/  FMUL R87, R87, UR9 ;  /* 0x0000000957577c20 */ /* 0x004fe20008400000 */
[----:B----4-:R-:W-:Y:S02]  /*0e50*/  I2FP.F32.U32 R86, UR4 ;  /* 0x0000000400567c45 */ /* 0x010fe40008201000 */
[----:B------:R-:W-:-:S05]  /*0e60*/  CS2R.32 R2, SR_CgaSize ;  /* 0x0000000000027805 */ /* 0x000fca0000008a00 */
[----:B------:R-:W-:-:S06]  /*0e70*/  IMAD R2, R2, -0xa0, RZ ;  /* 0xffffff6002027824 */ /* 0x000fcc00078e02ff */
[----:B------:R-:W2:Y:S01]  /*0e80*/  LDC R2, c[0x0][R2+0x2a4] ;  /* 0x0000a90002027b82 */ /* 0x000ea20000000800 */
[----:B------:R-:W-:Y:S01]  /*0e90*/  MOV R14, UR4 ;  /* 0x00000004000e7c02 */ /* 0x000fe20008000f00 */
[----:B------:R-:W4:Y:S01]  /*0ea0*/  F2I.U32.TRUNC.NTZ R87, R87 ;  /* 0x0000005700577305 */ /* 0x000f22000020f000 */
[----:B---3--:R-:W-:-:S05]  /*0eb0*/  FMUL R86, R86, UR7 ;  /* 0x0000000756567c20 */ /* 0x008fca0008400000 */
[----:B------:R-:W-:Y:S01]  /*0ec0*/  BAR.SYNC.DEFER_BLOCKING 0x0 ;  /* 0x0000000000007b1d */ /* 0x000fe20000010000 */
[----:B------:R-:W-:-:S05]  /*0ed0*/  ISETP.GE.AND P0, PT, R10, 0x1, PT ;  /* 0x000000010a00780c */ /* 0x000fca0003f06270 */
[----:B------:R-:W3:Y:S02]  /*0ee0*/  F2I.U32.TRUNC.NTZ R86, R86 ;  /* 0x0000005600567305 */ /* 0x000ee4000020f000 */
[----:B------:R-:W2:Y:S01]  /*0ef0*/  S2UR UR36, SR_CTAID.Z ;  /* 0x00000000002479c3 */ /* 0x000ea20000002700 */
[----:B----4-:R-:W-:-:S05]  /*0f00*/  IADD3 R87, PT, PT, -R87, RZ, RZ ;  /* 0x000000ff57577210 */ /* 0x010fca0007ffe1ff */
[----:B-1----:R-:W-:Y:S01]  /*0f10*/  IMAD R87, R3, R87, UR5 ;  /* 0x0000000503577e24 */ /* 0x002fe2000f8e0257 */
[----:B---3--:R-:W-:-:S05]  /*0f20*/  IADD3 R86, PT, PT, -R86, RZ, RZ ;  /* 0x000000ff56567210 */ /* 0x008fca0007ffe1ff */
[----:B--2---:R-:W-:Y:S01]  /*0f30*/  IMAD R86, R2, R86, UR4 ;  /* 0x0000000402567e24 */ /* 0x004fe2000f8e0256 */
[----:B------:R-:W-:Y:S06]  /*0f40*/  @!P0 BRA `(.L_x_15) ;  /* 0x0000000000b88947 */ /* 0x000fec0003800000 */
[----:B------:R-:W1:Y:S01]  /*0f50*/  LDC.64 R4, c[0x0][0xb18] ;  /* 0x0002c600ff047b82 */ /* 0x000e620000000a00 */
[----:B------:R-:W-:-:S07]  /*0f60*/  ISETP.NE.AND P0, PT, R10, 0x1, PT ;  /* 0x000000010a00780c */ /* 0x000fce0003f05270 */
[----:B------:R-:W2:Y:S08]  /*0f70*/  LDC R9, c[0x0][0xb0c] ;  /* 0x0002c300ff097b82 */ /* 0x000eb00000000800 */
[----:B------:R-:W3:Y:S08]  /*0f80*/  LDC R12, c[0x0][0x370] ;  /* 0x0000dc00ff0c7b82 */ /* 0x000ef00000000800 */
[----:B------:R-:W4:Y:S01]  /*0f90*/  LDC R11, c[0x0][0x374] ;  /* 0x0000dd00ff0b7b82 */ /* 0x000f220000000800 */
[----:B-1----:R-:W-:-:S07]  /*0fa0*/  ISETP.NE.AND P1, PT, R4, 0x1, PT ;  /* 0x000000010400780c */ /* 0x002fce0003f25270 */
[----:B------:R-:W3:Y:S01]  /*0fb0*/  LDC.64 R6, c[0x0][0xb10] ;  /* 0x0002c400ff067b82 */ /* 0x000ee20000000a00 */
[----:B--2---:R-:W-:-:S07]  /*0fc0*/  ISETP.NE.AND P2, PT, R9, 0x1, PT ;  /* 0x000000010900780c */ /* 0x004fce0003f45270 */
[----:B------:R-:W1:Y:S08]  /*0fd0*/  LDC R8, c[0x0][0xb20] ;  /* 0x0002c800ff087b82 */ /* 0x000e700000000800 */
[----:B------:R-:W2:Y:S01]  /*0fe0*/  LDC.64 R2, c[0x0][0xb28] ;  /* 0x0002ca00ff027b82 */ /* 0x000ea20000000a00 */
[----:B----4-:R-:W-:-:S04]  /*0ff0*/  IMAD.HI.U32 R13, R11, R5, RZ ;  /* 0x000000050b0d7227 */ /* 0x010fc800078e00ff */
[----:B------:R-:W-:-:S04]  /*1000*/  IMAD.HI.U32 R5, R14, R5, RZ ;  /* 0x000000050e057227 */ /* 0x000fc800078e00ff */
[----:B---3--:R-:W-:-:S05]  /*1010*/  IMAD.HI.U32 R16, R12, R6, RZ ;  /* 0x000000060c107227 */ /* 0x008fca00078e00ff */
[-C--:B------:R-:W-:Y:S01]  /*1020*/  @P2 SHF.R.U32.HI R12, RZ, R7.reuse, R16 ;  /* 0x00000007ff0c2219 */ /* 0x080fe20000011610 */
[----:B------:R-:W-:Y:S01]  /*1030*/  IMAD.HI.U32 R16, R15, R6, RZ ;  /* 0x000000060f107227 */ /* 0x000fe200078e00ff */
[-C--:B-1----:R-:W-:Y:S02]  /*1040*/  @P1 SHF.R.U32.HI R11, RZ, R8.reuse, R13 ;  /* 0x00000008ff0b1219 */ /* 0x082fe4000001160d */
[----:B------:R-:W-:Y:S02]  /*1050*/  SHF.R.U32.HI R5, RZ, R8, R5 ;  /* 0x00000008ff057219 */ /* 0x000fe40000011605 */
[----:B------:R-:W-:Y:S02]  /*1060*/  SHF.R.U32.HI R16, RZ, R7, R16 ;  /* 0x00000007ff107219 */ /* 0x000fe40000011610 */
[----:B------:R-:W-:Y:S01]  /*1070*/  SEL R5, R14, R5, !P1 ;  /* 0x000000050e057207 */ /* 0x000fe20004800000 */
[----:B--2---:R-:W-:Y:S01]  /*1080*/  IMAD.HI.U32 R13, R11, R2, RZ ;  /* 0x000000020b0d7227 */ /* 0x004fe200078e00ff */
[----:B------:R-:W-:-:S03]  /*1090*/  SEL R16, R15, R16, !P2 ;  /* 0x000000100f107207 */ /* 0x000fc60005000000 */
[----:B------:R-:W-:Y:S01]  /*10a0*/  IMAD.HI.U32 R6, R12, R2, RZ ;  /* 0x000000020c067227 */ /* 0x000fe200078e00ff */
[----:B------:R-:W-:-:S04]  /*10b0*/  @P0 SHF.R.U32.HI R11, RZ, R3, R13 ;  /* 0x00000003ff0b0219 */ /* 0x000fc8000001160d */
[----:B------:R-:W-:Y:S01]  /*10c0*/  @P0 SHF.R.U32.HI R12, RZ, R3, R6 ;  /* 0x00000003ff0c0219 */ /* 0x000fe20000011606 */
[----:B------:R-:W-:-:S04]  /*10d0*/  IMAD R11, R11, R10, RZ ;  /* 0x0000000a0b0b7224 */ /* 0x000fc800078e02ff */
[----:B------:R-:W-:Y:S01]  /*10e0*/  IMAD R6, R12, R10, RZ ;  /* 0x0000000a0c067224 */ /* 0x000fe200078e02ff */
[----:B------:R-:W-:-:S04]  /*10f0*/  ISETP.GE.AND P1, PT, R5, R11, PT ;  /* 0x0000000b0500720c */ /* 0x000fc80003f26270 */
[----:B------:R-:W-:Y:S01]  /*1100*/  ISETP.GE.OR P1, PT, R16, R6, P1 ;  /* 0x000000061000720c */ /* 0x000fe20000f26670 */
[----:B------:R-:W-:-:S05]  /*1110*/  IMAD.HI.U32 R6, R5, R2, RZ ;  /* 0x0000000205067227 */ /* 0x000fca00078e00ff */
[----:B------:R-:W-:-:S04]  /*1120*/  SHF.R.U32.HI R6, RZ, R3, R6 ;  /* 0x00000003ff067219 */ /* 0x000fc80000011606 */
[----:B------:R-:W-:-:S03]  /*1130*/  SEL R6, R5, R6, !P0 ;  /* 0x0000000605067207 */ /* 0x000fc60004000000 */
[----:B------:R-:W-:Y:S01]  /*1140*/  @!P1 IMAD.HI.U32 R7, R16, R2, RZ ;  /* 0x0000000210079227 */ /* 0x000fe200078e00ff */
[----:B------:R-:W-:-:S04]  /*1150*/  IADD3 R2, PT, PT, -R6, RZ, RZ ;  /* 0x000000ff06027210 */ /* 0x000fc80007ffe1ff */
[----:B------:R-:W-:Y:S01]  /*1160*/  @!P1 SHF.R.U32.HI R3, RZ, R3, R7 ;  /* 0x00000003ff039219 */ /* 0x000fe20000011607 */
[----:B------:R-:W-:Y:S01]  /*1170*/  IMAD R2, R10, R2, R5 ;  /* 0x000000020a027224 */ /* 0x000fe200078e0205 */
[----:B------:R-:W-:Y:S02]  /*1180*/  IADD3 R7, PT, PT, -R5, RZ, RZ ;  /* 0x000000ff05077210 */ /* 0x000fe40007ffe1ff */
[----:B------:R-:W-:-:S03]  /*1190*/  @!P1 SEL R3, R16, R3, !P0 ;  /* 0x0000000310039207 */ /* 0x000fc60004000000 */
[----:B------:R-:W-:Y:S02]  /*11a0*/  IMAD R7, R4, R7, R14 ;  /* 0x0000000704077224 */ /* 0x000fe400078e020e */
[--C-:B------:R-:W-:Y:S02]  /*11b0*/  @!P1 IMAD.IADD R6, R6, 0x1, -R3.reuse ;  /* 0x0000000106069824 */ /* 0x100fe400078e0a03 */
[----:B------:R-:W-:Y:S01]  /*11c0*/  @!P1 IMAD R3, R2, R12, R3 ;  /* 0x0000000c02039224 */ /* 0x000fe200078e0203 */
[----:B------:R-:W-:Y:S01]  /*11d0*/  IADD3 R2, PT, PT, -R16, RZ, RZ ;  /* 0x000000ff10027210 */ /* 0x000fe20007ffe1ff */
[----:B------:R-:W-:Y:S02]  /*11e0*/  @!P1 IMAD R5, R6, R10, R16 ;  /* 0x0000000a06059224 */ /* 0x000fe400078e0210 */
[----:B------:R-:W-:Y:S02]  /*11f0*/  @!P1 IMAD.MOV.U32 R16, RZ, RZ, R3 ;  /* 0x000000ffff109224 */ /* 0x000fe400078e0003 */
[----:B------:R-:W-:-:S02]  /*1200*/  IMAD R2, R9, R2, R15 ;  /* 0x0000000209027224 */ /* 0x000fc400078e020f */
[----:B------:R-:W-:Y:S02]  /*1210*/  IMAD R14, R5, R4, R7 ;  /* 0x00000004050e7224 */ /* 0x000fe400078e0207 */
[----:B------:R-:W-:Y:S02]  /*1220*/  IMAD R15, R16, R9, R2 ;  /* 0x00000009100f7224 */ /* 0x000fe400078e0202 */
.L_x_15:
[----:B------:R-:W1:Y:S01]  /*1230*/  LDCU UR4, c[0x0][0xb30] ;  /* 0x00016600ff0477ac */ /* 0x000e620008000800 */
[----:B------:R-:W2:Y:S08]  /*1240*/  S2UR UR37, SR_CgaCtaId ;  /* 0x00000000002579c3 */ /* 0x000eb00000008800 */
[----:B------:R-:W3:Y:S01]  /*1250*/  LDC R40, c[0x0][0xb24] ;  /* 0x0002c900ff287b82 */ /* 0x000ee20000000800 */
[----:B-1----:R-:W-:-:S09]  /*1260*/  UISETP.NE.AND UP1, UPT, UR4, 0x1, UPT ;  /* 0x000000010400788c */ /* 0x002fd2000bf25270 */
[----:B--2---:R-:W-:Y:S05]  /*1270*/  BRA.U UP1, `(.L_x_16) ;  /* 0x0000000101407547 */ /* 0x004fea000b800000 */
[----:B------:R-:W1:Y:S08]  /*1280*/  LDC.64 R4, c[0x0][0xb10] ;  /* 0x0002c400ff047b82 */ /* 0x000e700000000a00 */
[----:B------:R-:W2:Y:S08]  /*1290*/  LDC.64 R2, c[0x0][0xb18] ;  /* 0x0002c600ff027b82 */ /* 0x000eb00000000a00 */
[----:B------:R-:W4:Y:S08]  /*12a0*/  LDC R6, c[0x0][0xb20] ;  /* 0x0002c800ff067b82 */ /* 0x000f300000000800 */
[----:B------:R-:W3:Y:S01]  /*12b0*/  LDC R7, c[0x0][0xb0c] ;  /* 0x0002c300ff077b82 */ /* 0x000ee20000000800 */
[----:B-1----:R-:W-:-:S05]  /*12c0*/  IMAD.HI.U32 R4, R15, R4, RZ ;  /* 0x000000040f047227 */ /* 0x002fca00078e00ff */
[----:B------:R-:W-:Y:S01]  /*12d0*/  SHF.R.U32.HI R4, RZ, R5, R4 ;  /* 0x00000005ff047219 */ /* 0x000fe20000011604 */
[----:B--2---:R-:W-:Y:S01]  /*12e0*/  IMAD.HI.U32 R3, R14, R3, RZ ;  /* 0x000000030e037227 */ /* 0x004fe200078e00ff */
[----:B------:R-:W-:-:S04]  /*12f0*/  ISETP.NE.AND P0, PT, R2, 0x1, PT ;  /* 0x000000010200780c */ /* 0x000fc80003f05270 */
[----:B----4-:R-:W-:-:S04]  /*1300*/  SHF.R.U32.HI R3, RZ, R6, R3 ;  /* 0x00000006ff037219 */ /* 0x010fc80000011603 */
[----:B------:R-:W-:Y:S02]  /*1310*/  SEL R3, R14, R3, !P0 ;  /* 0x000000030e037207 */ /* 0x000fe40004000000 */
[----:B---3--:R-:W-:-:S04]  /*1320*/  ISETP.NE.AND P1, PT, R7, 0x1, PT ;  /* 0x000000010700780c */ /* 0x008fc80003f25270 */
[----:B------:R-:W-:-:S05]  /*1330*/  SEL R4, R15, R4, !P1 ;  /* 0x000000040f047207 */ /* 0x000fca0004800000 */
[----:B------:R-:W-:Y:S02]  /*1340*/  IMAD.IADD R5, R3, 0x1, -R4 ;  /* 0x0000000103057824 */ /* 0x000fe400078e0a04 */
[----:B------:R-:W-:Y:S02]  /*1350*/  IMAD.IADD R3, R4, 0x1, -R3 ;  /* 0x0000000104037824 */ /* 0x000fe400078e0a03 */
[----:B------:R-:W-:Y:S02]  /*1360*/  IMAD R15, R5, R7, R15 ;  /* 0x00000007050f7224 */ /* 0x000fe400078e020f */
[----:B------:R-:W-:-:S07]  /*1370*/  IMAD R14, R3, R2, R14 ;  /* 0x00000002030e7224 */ /* 0x000fce00078e020e */
.L_x_16:
[----:B------:R-:W-:Y:S01]  /*1380*/  BAR.SYNC.DEFER_BLOCKING 0x0 ;  /* 0x0000000000007b1d */ /* 0x000fe20000010000 */
[----:B------:R-:W-:Y:S01]  /*1390*/  UISETP.NE.AND UP1, UPT, UR8, 0x2, UPT ;  /* 0x000000020800788c */ /* 0x000fe2000bf25270 */
[----:B------:R-:W-:Y:S02]  /*13a0*/  ISETP.NE.OR P5, PT, R0, 0x2, !P5 ;  /* 0x000000020000780c */ /* 0x000fe40006fa5670 */
[----:B------:R-:W-:-:S06]  /*13b0*/  LOP3.LUT R2, R101, 0x1f, RZ, 0xc0, !PT ;  /* 0x0000001f65027812 */ /* 0x000fcc00078ec0ff */
[----:B------:R-:W-:Y:S05]  /*13c0*/  BRA.U UP1, `(.L_x_17) ;  /* 0x0000001101807547 */ /* 0x000fea000b800000 */
[----:B------:R-:W1:Y:S01]  /*13d0*/  LDCU UR13, c[0x0][0x38c] ;  /* 0x00007180ff0d77ac */ /* 0x000e620008000800 */
[----:B------:R-:W2:Y:S01]  /*13e0*/  LDC R8, c[0x0][0x370] ;  /* 0x0000dc00ff087b82 */ /* 0x000ea20000000800 */
[----:B------:R-:W-:Y:S01]  /*13f0*/  PLOP3.LUT P1, PT, PT, PT, UP2, 0x80, 0x8 ;  /* 0x000000000008781c */ /* 0x000fe20003f2f028 */
[----:B------:R-:W-:Y:S01]  /*1400*/  IMAD.MOV.U32 R17, RZ, RZ, 0x1 ;  /* 0x00000001ff117424 */ /* 0x000fe200078e00ff */
[----:B------:R-:W-:Y:S01]  /*1410*/  ISETP.EQ.OR P4, PT, R2, RZ, P5 ;  /* 0x000000ff0200720c */ /* 0x000fe20002f82670 */
[----:B------:R-:W-:Y:S01]  /*1420*/  IMAD.MOV.U32 R16, RZ, RZ, RZ ;  /* 0x000000ffff107224 */ /* 0x000fe200078e00ff */
[----:B------:R-:W-:Y:S02]  /*1430*/  PLOP3.LUT P1, PT, P1, PT, PT, 0x8, 0x80 ;  /* 0x000000000080781c */ /* 0x000fe40000f2e170 */
[----:B------:R-:W-:Y:S01]  /*1440*/  CS2R R12, SRZ ;  /* 0x00000000000c7805 */ /* 0x000fe2000001ff00 */
[----:B------:R-:W-:Y:S01]  /*1450*/  IMAD.MOV.U32 R11, RZ, RZ, 0x1 ;  /* 0x00000001ff0b7424 */ /* 0x000fe200078e00ff */
[----:B------:R-:W4:Y:S01]  /*1460*/  LDC R0, c[0x0][0x374] ;  /* 0x0000dd00ff007b82 */ /* 0x000f220000000800 */
[----:B------:R-:W2:Y:S01]  /*1470*/  LDCU.64 UR22, c[0x0][0x348] ;  /* 0x00006900ff1677ac */ /* 0x000ea20008000a00 */
[----:B------:R-:W-:Y:S01]  /*1480*/  UMOV UR6, URZ ;  /* 0x000000ff00067c82 */ /* 0x000fe20008000000 */
[----:B-1----:R-:W-:-:S04]  /*1490*/  UIADD3 UR5, UPT, UPT, UR13, 0x1f, URZ ;  /* 0x0000001f0d057890 */ /* 0x002fc8000fffe0ff */
[----:B------:R-:W-:-:S04]  /*14a0*/  USHF.R.S32.HI UR4, URZ, 0x1f, UR5 ;  /* 0x0000001fff047899 */ /* 0x000fc80008011405 */
[----:B------:R-:W-:-:S04]  /*14b0*/  ULEA.HI UR4, UR4, UR5, URZ, 0x5 ;  /* 0x0000000504047291 */ /* 0x000fc8000f8f28ff */
[----:B------:R-:W-:Y:S02]  /*14c0*/  USHF.R.S32.HI UR15, URZ, 0x5, UR4 ;  /* 0x00000005ff0f7899 */ /* 0x000fe40008011404 */
[----:B------:R-:W-:Y:S02]  /*14d0*/  UIADD3 UR4, UPT, UPT, UR13, -0x1, URZ ;  /* 0xffffffff0d047890 */ /* 0x000fe4000fffe0ff */
[----:B------:R-:W-:Y:S02]  /*14e0*/  UISETP.LT.U32.AND UP0, UPT, UR15, 0x5, UPT ;  /* 0x000000050f00788c */ /* 0x000fe4000bf01070 */
[----:B------:R-:W-:Y:S02]  /*14f0*/  UISETP.GE.U32.AND UP1, UPT, UR4, -0x3f, UPT ;  /* 0xffffffc10400788c */ /* 0x000fe4000bf26070 */
[----:B------:R-:W-:Y:S02]  /*1500*/  USEL UR14, UR15, 0x5, UP0 ;  /* 0x000000050f0e7887 */ /* 0x000fe40008000000 */
[----:B------:R-:W-:-:S02]  /*1510*/  UIADD3 UR13, UPT, UPT, UR13, 0x3e, URZ ;  /* 0x0000003e0d0d7890 */ /* 0x000fc4000fffe0ff */
[----:B------:R-:W-:Y:S02]  /*1520*/  UIADD3 UR5, UPT, UPT, UR14, -0x1, URZ ;  /* 0xffffffff0e057890 */ /* 0x000fe4000fffe0ff */
[----:B------:R-:W-:-:S03]  /*1530*/  UIADD3 UR7, UPT, UPT, UR15, -UR14, URZ ;  /* 0x8000000e0f077290 */ /* 0x000fc6000fffe0ff */
[----:B------:R-:W-:-:S04]  /*1540*/  @UP1 UIADD3 UR5, UPT, UPT, UR14, URZ, URZ ;  /* 0x000000ff0e051290 */ /* 0x000fc8000fffe0ff */
[----:B--2---:R-:W-:-:S12]  /*1550*/  UIADD3 UR5, UPT, UPT, UR5, 0x1, URZ ;  /* 0x0000000105057890 */ /* 0x004fd8000fffe0ff */
.L_x_35:
[----:B------:R-:W-:Y:S01]  /*1560*/  UISETP.NE.AND UP0, UPT, UR37, URZ, UPT ;  /* 0x000000ff2500728c */ /* 0x000fe2000bf05270 */
[----:B------:R-:W1:Y:S08]  /*1570*/  S2UR UR37, SR_CgaCtaId ;  /* 0x00000000002579c3 */ /* 0x000e700000008800 */
[----:B------:R-:W-:Y:S05]  /*1580*/  BRA.U UP0, `(.L_x_18) ;  /* 0x0000000100347547 */ /* 0x000fea000b800000 */
[----:B------:R-:W2:Y:S01]  /*1590*/  S2R R2, SR_CgaCtaId ;  /* 0x0000000000027919 */ /* 0x000ea20000008800 */
[----:B------:R-:W-:-:S04]  /*15a0*/  MOV R3, 0x400 ;  /* 0x0000040000037802 */ /* 0x000fc80000000f00 */
[----:B--2---:R-:W-:Y:S02]  /*15b0*/  LEA R2, R2, R3, 0x18 ;  /* 0x0000000302027211 */ /* 0x004fe400078ec0ff */
[----:B------:R-:W-:-:S03]  /*15c0*/  SHF.L.U32 R3, R11, 0x1f, RZ ;  /* 0x0000001f0b037819 */ /* 0x000fc600000006ff */
[----:B------:R-:W-:-:S04]  /*15d0*/  IMAD R2, R12, 0x8, R2 ;  /* 0x000000080c027824 */ /* 0x000fc800078e0202 */
[----:B------:R-:W2:Y:S02]  /*15e0*/  SYNCS.PHASECHK.TRANS64.TRYWAIT P0, [R2+URZ+0x110], R3 ;  /* 0x00011003020075a7 */ /* 0x000ea400080011ff */
[----:B--2---:R-:W-:Y:S05]  /*15f0*/  @!P0 BRA `(.L_x_19) ;  /* 0x00000078000c8947 */ /* 0x004fea0003800000 */
.L_x_132:
[----:B------:R-:W-:Y:S01]  /*1600*/  VIADD R12, R12, 0x1 ;  /* 0x000000010c0c7836 */ /* 0x000fe20000000000 */
[----:B------:R2:W-:Y:S04]  /*1610*/  SYNCS.ARRIVE.TRANS64.A1T0 RZ, [R2+URZ+0x100], RZ ;  /* 0x000100ff02ff79a7 */ /* 0x0005e800081000ff */
[----:B------:R-:W-:-:S04]  /*1620*/  ISETP.NE.AND P0, PT, R12, 0x2, PT ;  /* 0x000000020c00780c */ /* 0x000fc80003f05270 */
[----:B------:R-:W-:Y:S02]  /*1630*/  SEL R12, R12, RZ, P0 ;  /* 0x000000ff0c0c7207 */ /* 0x000fe40000000000 */
[----:B--2---:R-:W-:-:S04]  /*1640*/  SEL R2, RZ, 0x1, P0 ;  /* 0x00000001ff027807 */ /* 0x004fc80000000000 */
[----:B------:R-:W-:-:S07]  /*1650*/  LOP3.LUT R11, R11, R2, RZ, 0x3c, !PT ;  /* 0x000000020b0b7212 */ /* 0x000fce00078e3cff */
.L_x_18:
[----:B------:R-:W-:Y:S01]  /*1660*/  UMOV UR4, 0x400 ;  /* 0x0000040000047882 */ /* 0x000fe20000000000 */
[----:B------:R-:W-:Y:S01]  /*1670*/  SHF.L.U32 R2, R17, 0x1f, RZ ;  /* 0x0000001f11027819 */ /* 0x000fe200000006ff */
[----:B-1----:R-:W-:Y:S01]  /*1680*/  ULEA UR4, UR37, UR4, 0x18 ;  /* 0x0000000425047291 */ /* 0x002fe2000f8ec0ff */
[----:B------:R-:W-:Y:S01]  /*1690*/  R2UR UR35, R15 ;  /* 0x000000000f2372ca */ /* 0x000fe200000e0000 */
[----:B------:R-:W-:Y:S01]  /*16a0*/  UISETP.GE.U32.AND UP0, UPT, UR13, 0x3f, UPT ;  /* 0x0000003f0d00788c */ /* 0x000fe2000bf06070 */
[----:B------:R-:W-:Y:S01]  /*16b0*/  R2UR UR11, R14 ;  /* 0x000000000e0b72ca */ /* 0x000fe200000e0000 */
[----:B------:R-:W-:Y:S01]  /*16c0*/  ULEA UR8, UR6, UR4, 0x3 ;  /* 0x0000000406087291 */ /* 0x000fe2000f8e18ff */
[----:B------:R-:W-:-:S08]  /*16d0*/  UMOV UR24, URZ ;  /* 0x000000ff00187c82 */ /* 0x000fd00008000000 */
[----:B------:R1:W2:Y:S01]  /*16e0*/  SYNCS.PHASECHK.TRANS64.TRYWAIT P0, [UR8+0x28], R2 ;  /* 0x00002802ff0075a7 */ /* 0x0002a20008001108 */
[----:B------:R-:W-:Y:S02]  /*16f0*/  USHF.L.U32 UR35, UR35, 0x6, URZ ;  /* 0x0000000623237899 */ /* 0x000fe400080006ff */
[----:B------:R-:W-:Y:S01]  /*1700*/  USHF.L.U32 UR11, UR11, 0x8, URZ ;  /* 0x000000080b0b7899 */ /* 0x000fe200080006ff */
[----:B------:R-:W-:Y:S11]  /*1710*/  BRA.U !UP0, `(.L_x_20) ;  /* 0x0000000108a87547 */ /* 0x000ff6000b800000 */
[----:B------:R-:W-:Y:S01]  /*1720*/  UMOV UR16, URZ ;  /* 0x000000ff00107c82 */ /* 0x000fe20008000000 */
[----:B------:R-:W-:-:S05]  /*1730*/  UMOV UR17, UR6 ;  /* 0x0000000600117c82 */ /* 0x000fca0008000000 */
.L_x_25:
[----:B-1----:R-:W-:Y:S01]  /*1740*/  ULEA UR33, UR17, UR4, 0x3 ;  /* 0x0000000411217291 */ /* 0x002fe2000f8e18ff */
[----:B--2---:R-:W-:Y:S01]  /*1750*/  @!P5 MOV R3, 0x5000 ;  /* 0x000050000003d802 */ /* 0x004fe20000000f00 */
[----:B--2---:R-:W-:Y:S10]  /*1760*/  @P0 BRA `(.L_x_21) ;  /* 0x00000000000c0947 */ /* 0x004ff40003800000 */
[----:B------:R-:W-:-:S04]  /*1770*/  SHF.L.U32 R4, R17, 0x1f, RZ ;  /* 0x0000001f11047819 */ /* 0x000fc800000006ff */
[----:B------:R-:W2:Y:S02]  /*1780*/  SYNCS.PHASECHK.TRANS64.TRYWAIT P0, [UR33+0x28], R4 ;  /* 0x00002804ff0075a7 */ /* 0x000ea40008001121 */
[----:B--2---:R-:W-:Y:S05]  /*1790*/  @!P0 BRA `(.L_x_22) ;  /* 0x0000007400b88947 */ /* 0x004fea0003800000 */
.L_x_21:
[----:B------:R2:W-:Y:S01]  /*17a0*/  @!P5 SYNCS.ARRIVE.TRANS64 RZ, [UR33], R3 ;  /* 0x00000003ffffd9a7 */ /* 0x0005e20008000021 */
[----:B------:R-:W-:Y:S04]  /*17b0*/  BSSY.RECONVERGENT B0, `(.L_x_23) ;  /* 0x0000003000007945 */ /* 0x000fe80003800200 */
[----:B------:R-:W-:Y:S05]  /*17c0*/  @P4 BRA `(.L_x_24) ;  /* 0x0000000000044947 */ /* 0x000fea0003800000 */
[----:B------:R-:W-:Y:S05]  /*17d0*/  BPT.TRAP 0x1 ;  /* 0x000000040000795c */ /* 0x000fea0000300000 */
.L_x_24:
[----:B------:R-:W-:Y:S05]  /*17e0*/  BSYNC.RECONVERGENT B0 ;  /* 0x0000000000007941 */ /* 0x000fea0003800200 */
.L_x_23:
[----:B------:R-:W-:Y:S02]  /*17f0*/  UIADD3 UR6, UPT, UPT, UR17, 0x1, URZ ;  /* 0x0000000111067890 */ /* 0x000fe4000fffe0ff */
[----:B------:R-:W-:Y:S02]  /*1800*/  ULEA UR32, UR17, UR4, 0xc ;  /* 0x0000000411207291 */ /* 0x000fe4000f8e60ff */
[----:B------:R-:W-:Y:S02]  /*1810*/  UISETP.NE.AND UP0, UPT, UR6, 0x5, UPT ;  /* 0x000000050600788c */ /* 0x000fe4000bf05270 */
[----:B------:R-:W-:Y:S02]  /*1820*/  UIADD3 UR26, UP1, UPT, UR22, 0x80, URZ ;  /* 0x00000080161a7890 */ /* 0x000fe4000ff3e0ff */
[----:B------:R-:W-:Y:S02]  /*1830*/  USEL UR9, URZ, 0x1, UP0 ;  /* 0x00000001ff097887 */ /* 0x000fe40008000000 */
[----:B------:R-:W-:-:S02]  /*1840*/  USEL UR6, UR6, URZ, UP0 ;  /* 0x000000ff06067287 */ /* 0x000fc40008000000 */
[----:B------:R-:W-:Y:S02]  /*1850*/  UIADD3 UR20, UP0, UPT, UR22, 0x180, URZ ;  /* 0x0000018016147890 */ /* 0x000fe4000ff1e0ff */
[----:B------:R-:W-:Y:S01]  /*1860*/  ULEA UR8, UR6, UR4, 0x3 ;  /* 0x0000000406087291 */ /* 0x000fe2000f8e18ff */
[----:B------:R-:W-:Y:S01]  /*1870*/  LOP3.LUT R17, R17, UR9, RZ, 0x3c, !PT ;  /* 0x0000000911117c12 */ /* 0x000fe2000f8e3cff */
[----:B------:R-:W-:Y:S02]  /*1880*/  USHF.L.U32 UR34, UR16, 0x5, URZ ;  /* 0x0000000510227899 */ /* 0x000fe400080006ff */
[----:B------:R-:W-:Y:S01]  /*1890*/  UIADD3.X UR27, UPT, UPT, URZ, UR23, URZ, UP1, !UPT ;  /* 0x00000017ff1b7290 */ /* 0x000fe20008ffe4ff */
[----:B-1----:R-:W-:Y:S01]  /*18a0*/  SHF.L.U32 R2, R17, 0x1f, RZ ;  /* 0x0000001f11027819 */ /* 0x002fe200000006ff */
[----:B------:R-:W-:Y:S02]  /*18b0*/  UIADD3 UR32, UPT, UPT, UR32, 0x8800, URZ ;  /* 0x0000880020207890 */ /* 0x000fe4000fffe0ff */
[----:B------:R-:W-:Y:S01]  /*18c0*/  UIADD3.X UR21, UPT, UPT, URZ, UR23, URZ, UP0, !UPT ;  /* 0x00000017ff157290 */ /* 0x000fe200087fe4ff */
[----:B------:R1:W1:Y:S01]  /*18d0*/  SYNCS.PHASECHK.TRANS64.TRYWAIT P0, [UR8+0x28], R2 ;  /* 0x00002802ff0075a7 */ /* 0x0002620008001108 */
[----:B------:R-:W-:Y:S01]  /*18e0*/  ULEA UR8, UR17, UR4, 0xe ;  /* 0x0000000411087291 */ /* 0x000fe2000f8e70ff */
[----:B------:R-:W-:Y:S01]  /*18f0*/  UMOV UR18, 0x0 ;  /* 0x0000000000127882 */ /* 0x000fe20000000000 */
[----:B------:R-:W-:-:S02]  /*1900*/  UMOV UR19, 0x10000000 ;  /* 0x1000000000137882 */ /* 0x000fc40000000000 */
[----:B------:R-:W-:Y:S01]  /*1910*/  UIADD3 UR8, UPT, UPT, UR8, 0xd800, URZ ;  /* 0x0000d80008087890 */ /* 0x000fe2000fffe0ff */
[----:B------:R1:W-:Y:S01]  /*1920*/  UTMALDG.3D [UR32], [UR26], desc[UR18] ;  /* 0x000012201a0075b4 */ /* 0x0003e20008011000 */
[----:B------:R-:W-:Y:S01]  /*1930*/  UMOV UR12, UR36 ;  /* 0x00000024000c7c82 */ /* 0x000fe20008000000 */
[----:B------:R-:W-:Y:S01]  /*1940*/  UMOV UR9, UR33 ;  /* 0x0000002100097c82 */ /* 0x000fe20008000000 */
[----:B------:R-:W-:Y:S01]  /*1950*/  UMOV UR10, UR34 ;  /* 0x00000022000a7c82 */ /* 0x000fe20008000000 */
[----:B------:R-:W-:Y:S01]  /*1960*/  UIADD3 UR16, UPT, UPT, UR16, 0x1, URZ ;  /* 0x0000000110107890 */ /* 0x000fe2000fffe0ff */
[----:B------:R-:W-:Y:S01]  /*1970*/  UMOV UR24, UR5 ;  /* 0x0000000500187c82 */ /* 0x000fe20008000000 */
[----:B------:R-:W-:Y:S02]  /*1980*/  UMOV UR17, UR6 ;  /* 0x0000000600117c82 */ /* 0x000fe40008000000 */
[----:B------:R1:W-:Y:S01]  /*1990*/  UTMALDG.3D [UR8], [UR20], desc[UR18] ;  /* 0x00001208140075b4 */ /* 0x0003e20008011000 */
[----:B------:R-:W-:-:S09]  /*19a0*/  UISETP.NE.AND UP0, UPT, UR16, UR5, UPT ;  /* 0x000000051000728c */ /* 0x000fd2000bf05270 */
[----:B------:R-:W-:Y:S05]  /*19b0*/  BRA.U UP0, `(.L_x_25) ;  /* 0xfffffffd00607547 */ /* 0x000fea000b83ffff */
.L_x_20:
[----:B-1----:R-:W-:Y:S01]  /*19c0*/  ULEA UR8, UR6, UR4, 0x3 ;  /* 0x0000000406087291 */ /* 0x002fe2000f8e18ff */
[----:B------:R-:W-:Y:S01]  /*19d0*/  SHF.L.U32 R2, R17, 0x1f, RZ ;  /* 0x0000001f11027819 */ /* 0x000fe200000006ff */
[----:B------:R-:W-:Y:S01]  /*19e0*/  @!P1 SYNCS.ARRIVE.TRANS64.A1T0 RZ, [UR4+0x98], RZ ;  /* 0x000098ffffff99a7 */ /* 0x000fe20008100004 */
[----:B------:R-:W-:-:S06]  /*19f0*/  UISETP.GT.AND UP0, UPT, UR15, UR14, UPT ;  /* 0x0000000e0f00728c */ /* 0x000fcc000bf04270 */
[----:B--2---:R1:W2:Y:S03]  /*1a00*/  SYNCS.PHASECHK.TRANS64.TRYWAIT P0, [UR8+0x28], R2 ;  /* 0x00002802ff0075a7 */ /* 0x0042a60008001108 */
[----:B------:R-:W-:Y:S05]  /*1a10*/  BRA.U !UP0, `(.L_x_26) ;  /* 0x0000000108ac7547 */ /* 0x000fea000b800000 */
[----:B------:R-:W-:Y:S01]  /*1a20*/  UIADD3 UR21, UPT, UPT, UR7, UR24, URZ ;  /* 0x0000001807157290 */ /* 0x000fe2000fffe0ff */
[----:B------:R-:W-:-:S11]  /*1a30*/  UMOV UR25, UR6 ;  /* 0x0000000600197c82 */ /* 0x000fd60008000000 */
.L_x_31:
[----:B-1----:R-:W-:Y:S01]  /*1a40*/  ULEA UR17, UR25, UR4, 0x3 ;  /* 0x0000000419117291 */ /* 0x002fe2000f8e18ff */
[----:B--2---:R-:W-:Y:S01]  /*1a50*/  @!P5 MOV R3, 0x5000 ;  /* 0x000050000003d802 */ /* 0x004fe20000000f00 */
[----:B--2---:R-:W-:Y:S10]  /*1a60*/  @P0 BRA `(.L_x_27) ;  /* 0x00000000000c0947 */ /* 0x004ff40003800000 */
[----:B------:R-:W-:-:S04]  /*1a70*/  SHF.L.U32 R4, R17, 0x1f, RZ ;  /* 0x0000001f11047819 */ /* 0x000fc800000006ff */
[----:B------:R-:W2:Y:S02]  /*1a80*/  SYNCS.PHASECHK.TRANS64.TRYWAIT P0, [UR17+0x28], R4 ;  /* 0x00002804ff0075a7 */ /* 0x000ea40008001111 */
[----:B--2---:R-:W-:Y:S05]  /*1a90*/  @!P0 BRA `(.L_x_28) ;  /* 0x0000007400108947 */ /* 0x004fea0003800000 */
.L_x_27:
[----:B------:R2:W-:Y:S01]  /*1aa0*/  @!P5 SYNCS.ARRIVE.TRANS64 RZ, [UR17], R3 ;  /* 0x00000003ffffd9a7 */ /* 0x0005e20008000011 */
[----:B------:R-:W-:Y:S04]  /*1ab0*/  BSSY.RECONVERGENT B0, `(.L_x_29) ;  /* 0x0000003000007945 */ /* 0x000fe80003800200 */
[----:B------:R-:W-:Y:S05]  /*1ac0*/  @P4 BRA `(.L_x_30) ;  /* 0x0000000000044947 */ /* 0x000fea0003800000 */
[----:B------:R-:W-:Y:S05]  /*1ad0*/  BPT.TRAP 0x1 ;  /* 0x000000040000795c */ /* 0x000fea0000300000 */
.L_x_30:
[----:B------:R-:W-:Y:S05]  /*1ae0*/  BSYNC.RECONVERGENT B0 ;  /* 0x0000000000007941 */ /* 0x000fea0003800200 */
.L_x_29:
        /* <DEDUP_REMOVED lines=10> */
[----:B------:R-:W-:Y:S01]  /*1b90*/  UIADD3 UR16, UPT, UPT, UR16, 0x8800, URZ ;  /* 0x0000880010107890 */ /* 0x000fe2000fffe0ff */
[----:B-1----:R-:W-:Y:S01]  /*1ba0*/  SHF.L.U32 R2, R17, 0x1f, RZ ;  /* 0x0000001f11027819 */ /* 0x002fe200000006ff */
[----:B------:R-:W-:Y:S02]  /*1bb0*/  UIADD3.X UR31, UPT, UPT, URZ, UR23, URZ, UP1, !UPT ;  /* 0x00000017ff1f7290 */ /* 0x000fe40008ffe4ff */
[----:B------:R-:W-:Y:S01]  /*1bc0*/  UIADD3.X UR29, UPT, UPT, URZ, UR23, URZ, UP0, !UPT ;  /* 0x00000017ff1d7290 */ /* 0x000fe200087fe4ff */
[----:B------:R1:W1:Y:S01]  /*1bd0*/  SYNCS.PHASECHK.TRANS64.TRYWAIT P0, [UR8+0x28], R2 ;  /* 0x00002802ff0075a7 */ /* 0x0002620008001108 */
[----:B------:R-:W-:Y:S01]  /*1be0*/  ULEA UR8, UR25, UR4, 0xe ;  /* 0x0000000419087291 */ /* 0x000fe2000f8e70ff */
[----:B------:R-:W-:Y:S01]  /*1bf0*/  UMOV UR26, 0x0 ;  /* 0x00000000001a7882 */ /* 0x000fe20000000000 */
[----:B------:R-:W-:-:S02]  /*1c00*/  UMOV UR27, 0x10000000 ;  /* 0x10000000001b7882 */ /* 0x000fc40000000000 */
[----:B------:R-:W-:Y:S01]  /*1c10*/  UIADD3 UR8, UPT, UPT, UR8, 0xd800, URZ ;  /* 0x0000d80008087890 */ /* 0x000fe2000fffe0ff */
[----:B------:R-:W-:Y:S01]  /*1c20*/  UMOV UR19, UR35 ;  /* 0x0000002300137c82 */ /* 0x000fe20008000000 */
[----:B------:R-:W-:Y:S01]  /*1c30*/  UMOV UR20, UR36 ;  /* 0x0000002400147c82 */ /* 0x000fe20008000000 */
[----:B------:R-:W-:Y:S01]  /*1c40*/  UMOV UR12, UR36 ;  /* 0x00000024000c7c82 */ /* 0x000fe20008000000 */
[----:B------:R-:W-:Y:S01]  /*1c50*/  UMOV UR9, UR17 ;  /* 0x0000001100097c82 */ /* 0x000fe20008000000 */
[----:B------:R-:W-:Y:S01]  /*1c60*/  UMOV UR10, UR18 ;  /* 0x00000012000a7c82 */ /* 0x000fe20008000000 */
[----:B------:R1:W-:Y:S01]  /*1c70*/  UTMALDG.3D [UR16], [UR30], desc[UR26] ;  /* 0x00001a101e0075b4 */ /* 0x0003e20008011000 */
[----:B------:R-:W-:Y:S01]  /*1c80*/  UIADD3 UR24, UPT, UPT, UR24, 0x1, URZ ;  /* 0x0000000118187890 */ /* 0x000fe2000fffe0ff */
[----:B------:R-:W-:-:S03]  /*1c90*/  UMOV UR25, UR6 ;  /* 0x0000000600197c82 */ /* 0x000fc60008000000 */
[----:B------:R-:W-:Y:S01]  /*1ca0*/  UISETP.NE.AND UP0, UPT, UR24, UR21, UPT ;  /* 0x000000151800728c */ /* 0x000fe2000bf05270 */
[----:B------:R1:W-:Y:S08]  /*1cb0*/  UTMALDG.3D [UR8], [UR28], desc[UR26] ;  /* 0x00001a081c0075b4 */ /* 0x0003f00008011000 */
[----:B------:R-:W-:Y:S05]  /*1cc0*/  BRA.U UP0, `(.L_x_31) ;  /* 0xfffffffd005c7547 */ /* 0x000fea000b83ffff */
.L_x_26:
[C---:B-1----:R-:W-:Y:S01]  /*1cd0*/  LEA R2, R16.reuse, UR4, 0x3 ;  /* 0x0000000410027c11 */ /* 0x042fe2000f8e18ff */
[----:B------:R-:W-:Y:S01]  /*1ce0*/  NOP ;  /* 0x0000000000007918 */ /* 0x000fe20000000000 */
[----:B--2---:R-:W-:Y:S02]  /*1cf0*/  SHF.L.U32 R3, R13, 0x1f, RZ ;  /* 0x0000001f0d037819 */ /* 0x004fe400000006ff */
[----:B------:R-:W-:Y:S02]  /*1d00*/  LEA R4, R16, UR4, 0x4 ;  /* 0x0000000410047c11 */ /* 0x000fe4000f8e20ff */
[----:B------:R-:W1:Y:S02]  /*1d10*/  SYNCS.PHASECHK.TRANS64.TRYWAIT P0, [R2+URZ+0xa0], R3 ;  /* 0x0000a003020075a7 */ /* 0x000e6400080011ff */
[----:B-1----:R-:W-:Y:S05]  /*1d20*/  @!P0 BRA `(.L_x_32) ;  /* 0x0000007000848947 */ /* 0x002fea0003800000 */
.L_x_135:
[----:B------:R-:W2:Y:S01]  /*1d30*/  LDS.128 R4, [R4+0x130] ;  /* 0x0001300004047984 */ /* 0x000ea20000000c00 */
[----:B---3--:R-:W-:Y:S01]  /*1d40*/  ISETP.GE.AND P0, PT, R40, 0x1, PT ;  /* 0x000000012800780c */ /* 0x008fe20003f06270 */
[----:B-1----:R-:W-:Y:S01]  /*1d50*/  VIADD R2, R2, 0xb0 ;  /* 0x000000b002027836 */ /* 0x002fe20000000000 */
[----:B------:R-:W-:Y:S01]  /*1d60*/  @!PT LDS RZ, [RZ] ;  /* 0x00000000fffff984 */ /* 0x000fe20000000800 */
[----:B------:R-:W-:Y:S01]  /*1d70*/  @!PT LDS RZ, [RZ] ;  /* 0x00000000fffff984 */ /* 0x000fe20000000800 */
[----:B------:R-:W-:Y:S01]  /*1d80*/  @!PT LDS RZ, [RZ] ;  /* 0x00000000fffff984 */ /* 0x000fe20000000800 */
[----:B------:R-:W-:Y:S01]  /*1d90*/  @!PT LDS RZ, [RZ] ;  /* 0x00000000fffff984 */ /* 0x000fe20000000800 */
[----:B------:R1:W-:Y:S06]  /*1da0*/  MEMBAR.ALL.CTA ;  /* 0x0000000000007992 */ /* 0x0003ec0000008000 */
[----:B-1----:R-:W1:Y:S01]  /*1db0*/  FENCE.VIEW.ASYNC.S ;  /* 0x00000000000073c6 */ /* 0x002e620000000000 */
[----:B------:R-:W-:-:S04]  /*1dc0*/  PRMT R2, RZ, 0x654, R2 ;  /* 0x00000654ff027816 */ /* 0x000fc80000000002 */
[----:B-1----:R1:W-:Y:S01]  /*1dd0*/  SYNCS.ARRIVE.TRANS64.RED.A1T0 RZ, [R2+URZ], RZ ;  /* 0x000000ff02ff79a7 */ /* 0x0023e200081004ff */
[----:B--2---:R-:W-:-:S13]  /*1de0*/  LOP3.LUT P2, RZ, R6, 0x1, RZ, 0xc0, !PT ;  /* 0x0000000106ff7812 */ /* 0x004fda000784c0ff */
[----:B------:R-:W-:Y:S01]  /*1df0*/  @P2 SHF.R.U32.HI R3, RZ, 0x10, R5 ;  /* 0x00000010ff032819 */ /* 0x000fe20000011605 */
[----:B------:R-:W-:Y:S01]  /*1e00*/  VOTEU.ANY UP0, P2 ;  /* 0x0000000000ff7886 */ /* 0x000fe20001000100 */
[----:B------:R-:W-:Y:S02]  /*1e10*/  @P2 MOV R10, R4 ;  /* 0x00000004000a2202 */ /* 0x000fe40000000f00 */
[----:B------:R-:W-:Y:S02]  /*1e20*/  @P2 R2UR.BROADCAST UR8, R3 ;  /* 0x00000000030822ca */ /* 0x000fe400008e0000 */
[----:B------:R-:W-:-:S11]  /*1e30*/  @P2 LOP3.LUT R9, R5, 0xffff, RZ, 0xc0, !PT ;  /* 0x0000ffff05092812 */ /* 0x000fd600078ec0ff */
[----:B------:R-:W-:Y:S01]  /*1e40*/  @UP0 UMOV UR36, UR8 ;  /* 0x0000000800240c82 */ /* 0x000fe20008000000 */
[----:B-1----:R-:W-:Y:S05]  /*1e50*/  @!P0 BRA `(.L_x_33) ;  /* 0x0000000000b88947 */ /* 0x002fea0003800000 */
[----:B------:R-:W4:Y:S01]  /*1e60*/  LDC.64 R4, c[0x0][0xb18] ;  /* 0x0002c600ff047b82 */ /* 0x000f220000000a00 */
[----:B------:R-:W-:-:S07]  /*1e70*/  ISETP.NE.AND P3, PT, R40, 0x1, PT ;  /* 0x000000012800780c */ /* 0x000fce0003f65270 */
[----:B------:R-:W1:Y:S08]  /*1e80*/  LDC.64 R6, c[0x0][0xb10] ;  /* 0x0002c400ff067b82 */ /* 0x000e700000000a00 */
[----:B------:R-:W2:Y:S08]  /*1e90*/  LDC R14, c[0x0][0xb20] ;  /* 0x0002c800ff0e7b82 */ /* 0x000eb00000000800 */
[----:B------:R-:W3:Y:S01]  /*1ea0*/  LDC R15, c[0x0][0xb0c] ;  /* 0x0002c300ff0f7b82 */ /* 0x000ee20000000800 */
[----:B----4-:R-:W-:Y:S01]  /*1eb0*/  IMAD.HI.U32 R19, R0, R5, RZ ;  /* 0x0000000500137227 */ /* 0x010fe200078e00ff */
[----:B------:R-:W-:-:S03]  /*1ec0*/  ISETP.NE.AND P0, PT, R4, 0x1, PT ;  /* 0x000000010400780c */ /* 0x000fc60003f05270 */
[----:B------:R-:W-:-:S03]  /*1ed0*/  IMAD.HI.U32 R5, R9, R5, RZ ;  /* 0x0000000509057227 */ /* 0x000fc600078e00ff */
[----:B------:R-:W4:Y:S01]  /*1ee0*/  LDC.64 R2, c[0x0][0xb28] ;  /* 0x0002ca00ff027b82 */ /* 0x000f220000000a00 */
[----:B-1----:R-:W-:-:S04]  /*1ef0*/  IMAD.HI.U32 R20, R8, R6, RZ ;  /* 0x0000000608147227 */ /* 0x002fc800078e00ff */
[----:B------:R-:W-:Y:S01]  /*1f00*/  IMAD.HI.U32 R21, R10, R6, RZ ;  /* 0x000000060a157227 */ /* 0x000fe200078e00ff */
[----:B------:R-:W-:Y:S02]  /*1f10*/  SHF.R.U32.HI R20, RZ, R7, R20 ;  /* 0x00000007ff147219 */ /* 0x000fe40000011614 */
[-C--:B--2---:R-:W-:Y:S02]  /*1f20*/  SHF.R.U32.HI R19, RZ, R14.reuse, R19 ;  /* 0x0000000eff137219 */ /* 0x084fe40000011613 */
[----:B------:R-:W-:Y:S02]  /*1f30*/  SHF.R.U32.HI R5, RZ, R14, R5 ;  /* 0x0000000eff057219 */ /* 0x000fe40000011605 */
[----:B------:R-:W-:Y:S02]  /*1f40*/  SEL R19, R0, R19, !P0 ;  /* 0x0000001300137207 */ /* 0x000fe40004000000 */
[----:B------:R-:W-:Y:S02]  /*1f50*/  SHF.R.U32.HI R21, RZ, R7, R21 ;  /* 0x00000007ff157219 */ /* 0x000fe40000011615 */
[----:B---3--:R-:W-:-:S02]  /*1f60*/  ISETP.NE.AND P1, PT, R15, 0x1, PT ;  /* 0x000000010f00780c */ /* 0x008fc40003f25270 */
[----:B------:R-:W-:Y:S02]  /*1f70*/  SEL R5, R9, R5, !P0 ;  /* 0x0000000509057207 */ /* 0x000fe40004000000 */
[----:B------:R-:W-:Y:S02]  /*1f80*/  SEL R20, R8, R20, !P1 ;  /* 0x0000001408147207 */ /* 0x000fe40004800000 */
[----:B------:R-:W-:Y:S01]  /*1f90*/  SEL R21, R10, R21, !P1 ;  /* 0x000000150a157207 */ /* 0x000fe20004800000 */
[----:B----4-:R-:W-:-:S04]  /*1fa0*/  IMAD.HI.U32 R18, R19, R2, RZ ;  /* 0x0000000213127227 */ /* 0x010fc800078e00ff */
        /* <DEDUP_REMOVED lines=10> */
[----:B------:R-:W-:-:S04]  /*2050*/  @!P0 IMAD.HI.U32 R7, R21, R2, RZ ;  /* 0x0000000215078227 */ /* 0x000fc800078e00ff */
[----:B------:R-:W-:Y:S01]  /*2060*/  IMAD.MOV R2, RZ, RZ, -R6 ;  /* 0x000000ffff027224 */ /* 0x000fe200078e0a06 */
[----:B------:R-:W-:Y:S02]  /*2070*/  @!P0 SHF.R.U32.HI R3, RZ, R3, R7 ;  /* 0x00000003ff038219 */ /* 0x000fe40000011607 */
[----:B------:R-:W-:Y:S01]  /*2080*/  IADD3 R7, PT, PT, -R5, RZ, RZ ;  /* 0x000000ff05077210 */ /* 0x000fe20007ffe1ff */
[----:B------:R-:W-:Y:S01]  /*2090*/  IMAD R2, R40, R2, R5 ;  /* 0x0000000228027224 */ /* 0x000fe200078e0205 */
        /* <DEDUP_REMOVED lines=10> */
.L_x_33:
[----:B------:R-:W1:Y:S02]  /*2140*/  LDCU UR8, c[0x0][0xb30] ;  /* 0x00016600ff0877ac */ /* 0x000e640008000800 */
[----:B-1----:R-:W-:-:S09]  /*2150*/  UISETP.NE.AND UP0, UPT, UR8, 0x1, UPT ;  /* 0x000000010800788c */ /* 0x002fd2000bf05270 */
[----:B------:R-:W-:Y:S05]  /*2160*/  BRA.U UP0, `(.L_x_34) ;  /* 0x0000000100407547 */ /* 0x000fea000b800000 */
[----:B------:R-:W1:Y:S08]  /*2170*/  LDC.64 R4, c[0x0][0xb10] ;  /* 0x0002c400ff047b82 */ /* 0x000e700000000a00 */
[----:B------:R-:W2:Y:S08]  /*2180*/  LDC.64 R2, c[0x0][0xb18] ;  /* 0x0002c600ff027b82 */ /* 0x000eb00000000a00 */
[----:B------:R-:W3:Y:S08]  /*2190*/  LDC R6, c[0x0][0xb20] ;  /* 0x0002c800ff067b82 */ /* 0x000ef00000000800 */
[----:B------:R-:W4:Y:S01]  /*21a0*/  LDC R7, c[0x0][0xb0c] ;  /* 0x0002c300ff077b82 */ /* 0x000f220000000800 */
[----:B-1----:R-:W-:-:S05]  /*21b0*/  IMAD.HI.U32 R4, R10, R4, RZ ;  /* 0x000000040a047227 */ /* 0x002fca00078e00ff */
[----:B------:R-:W-:Y:S01]  /*21c0*/  SHF.R.U32.HI R4, RZ, R5, R4 ;  /* 0x00000005ff047219 */ /* 0x000fe20000011604 */
[----:B--2---:R-:W-:Y:S01]  /*21d0*/  IMAD.HI.U32 R3, R9, R3, RZ ;  /* 0x0000000309037227 */ /* 0x004fe200078e00ff */
[----:B------:R-:W-:-:S04]  /*21e0*/  ISETP.NE.AND P0, PT, R2, 0x1, PT ;  /* 0x000000010200780c */ /* 0x000fc80003f05270 */
[----:B---3--:R-:W-:-:S04]  /*21f0*/  SHF.R.U32.HI R3, RZ, R6, R3 ;  /* 0x00000006ff037219 */ /* 0x008fc80000011603 */
[----:B------:R-:W-:Y:S02]  /*2200*/  SEL R3, R9, R3, !P0 ;  /* 0x0000000309037207 */ /* 0x000fe40004000000 */
[----:B----4-:R-:W-:-:S04]  /*2210*/  ISETP.NE.AND P1, PT, R7, 0x1, PT ;  /* 0x000000010700780c */ /* 0x010fc80003f25270 */
[----:B------:R-:W-:-:S05]  /*2220*/  SEL R4, R10, R4, !P1 ;  /* 0x000000040a047207 */ /* 0x000fca0004800000 */
[----:B------:R-:W-:Y:S02]  /*2230*/  IMAD.IADD R5, R3, 0x1, -R4 ;  /* 0x0000000103057824 */ /* 0x000fe400078e0a04 */
[----:B------:R-:W-:Y:S02]  /*2240*/  IMAD.IADD R3, R4, 0x1, -R3 ;  /* 0x0000000104037824 */ /* 0x000fe400078e0a03 */
[----:B------:R-:W-:Y:S02]  /*2250*/  IMAD R10, R5, R7, R10 ;  /* 0x00000007050a7224 */ /* 0x000fe400078e020a */
[----:B------:R-:W-:-:S07]  /*2260*/  IMAD R9, R3, R2, R9 ;  /* 0x0000000203097224 */ /* 0x000fce00078e0209 */
.L_x_34:
[----:B------:R-:W-:Y:S01]  /*2270*/  VIADD R16, R16, 0x1 ;  /* 0x0000000110107836 */ /* 0x000fe20000000000 */
[----:B------:R-:W-:Y:S01]  /*2280*/  PLOP3.LUT P1, PT, PT, PT, PT, 0x80, 0x8 ;  /* 0x000000000008781c */ /* 0x000fe20003f2f070 */
[----:B------:R-:W-:Y:S02]  /*2290*/  IMAD.IADD R15, R10, 0x1, R87 ;  /* 0x000000010a0f7824 */ /* 0x000fe400078e0257 */
[----:B------:R-:W-:Y:S01]  /*22a0*/  IMAD.IADD R14, R9, 0x1, R86 ;  /* 0x00000001090e7824 */ /* 0x000fe200078e0256 */
[----:B------:R-:W-:-:S04]  /*22b0*/  ISETP.NE.AND P0, PT, R16, 0x2, PT ;  /* 0x000000021000780c */ /* 0x000fc80003f05270 */
[----:B------:R-:W-:Y:S02]  /*22c0*/  SEL R2, RZ, 0x1, P0 ;  /* 0x00000001ff027807 */ /* 0x000fe40000000000 */
[----:B------:R-:W-:Y:S02]  /*22d0*/  SEL R16, R16, RZ, P0 ;  /* 0x000000ff10107207 */ /* 0x000fe40000000000 */
[----:B------:R-:W-:Y:S01]  /*22e0*/  LOP3.LUT R13, R13, R2, RZ, 0x3c, !PT ;  /* 0x000000020d0d7212 */ /* 0x000fe200078e3cff */
[----:B------:R-:W-:Y:S06]  /*22f0*/  @P2 BRA `(.L_x_35) ;  /* 0xfffffff000982947 */ /* 0x000fec000383ffff */
[----:B------:R-:W-:Y:S01]  /*2300*/  UIADD3 UR4, UPT, UPT, UR4, 0x28, URZ ;  /* 0x0000002804047890 */ /* 0x000fe2000fffe0ff */
[----:B------:R-:W-:-:S03]  /*2310*/  SHF.L.U32 R2, R17, 0x1f, RZ ;  /* 0x0000001f11027819 */ /* 0x000fc600000006ff */
[----:B------:R-:W-:-:S09]  /*2320*/  ULEA UR5, UR6, UR4, 0x3 ;  /* 0x0000000406057291 */ /* 0x000fd2000f8e18ff */
[----:B------:R-:W1:Y:S02]  /*2330*/  SYNCS.PHASECHK.TRANS64.TRYWAIT P0, [UR5], R2 ;  /* 0x00000002ff0075a7 */ /* 0x000e640008001105 */
[----:B-1----:R-:W-:Y:S05]  /*2340*/  @!P0 BRA `(.L_x_36) ;  /* 0x0000006c00108947 */ /* 0x002fea0003800000 */
.L_x_137:
[----:B------:R-:W-:-:S04]  /*2350*/  UIADD3 UR6, UPT, UPT, UR6, 0x1, URZ ;  /* 0x0000000106067890 */ /* 0x000fc8000fffe0ff */
[----:B------:R-:W-:-:S04]  /*2360*/  UISETP.NE.AND UP0, UPT, UR6, 0x5, UPT ;  /* 0x000000050600788c */ /* 0x000fc8000bf05270 */
[----:B------:R-:W-:Y:S02]  /*2370*/  USEL UR7, URZ, 0x1, UP0 ;  /* 0x00000001ff077887 */ /* 0x000fe40008000000 */
[----:B------:R-:W-:-:S04]  /*2380*/  USEL UR6, UR6, URZ, UP0 ;  /* 0x000000ff06067287 */ /* 0x000fc80008000000 */
[----:B------:R-:W-:Y:S01]  /*2390*/  ULEA UR5, UR6, UR4, 0x3 ;  /* 0x0000000406057291 */ /* 0x000fe2000f8e18ff */
[----:B-1----:R-:W-:-:S04]  /*23a0*/  LOP3.LUT R2, R17, UR7, RZ, 0x3c, !PT ;  /* 0x0000000711027c12 */ /* 0x002fc8000f8e3cff */
[----:B------:R-:W-:-:S04]  /*23b0*/  SHF.L.U32 R3, R2, 0x1f, RZ ;  /* 0x0000001f02037819 */ /* 0x000fc800000006ff */
[----:B------:R-:W1:Y:S02]  /*23c0*/  SYNCS.PHASECHK.TRANS64.TRYWAIT P0, [UR5], R3 ;  /* 0x00000003ff0075a7 */ /* 0x000e640008001105 */
[----:B-1----:R-:W-:Y:S05]  /*23d0*/  @!P0 BRA `(.L_x_37) ;  /* 0x0000006c00048947 */ /* 0x002fea0003800000 */
.L_x_139:
[----:B------:R-:W-:-:S04]  /*23e0*/  UIADD3 UR6, UPT, UPT, UR6, 0x1, URZ ;  /* 0x0000000106067890 */ /* 0x000fc8000fffe0ff */
[----:B------:R-:W-:-:S04]  /*23f0*/  UISETP.NE.AND UP0, UPT, UR6, 0x5, UPT ;  /* 0x000000050600788c */ /* 0x000fc8000bf05270 */
[----:B------:R-:W-:Y:S02]  /*2400*/  USEL UR7, URZ, 0x1, UP0 ;  /* 0x00000001ff077887 */ /* 0x000fe40008000000 */
[----:B------:R-:W-:-:S04]  /*2410*/  USEL UR6, UR6, URZ, UP0 ;  /* 0x000000ff06067287 */ /* 0x000fc80008000000 */
[----:B------:R-:W-:Y:S01]  /*2420*/  ULEA UR5, UR6, UR4, 0x3 ;  /* 0x0000000406057291 */ /* 0x000fe2000f8e18ff */
[----:B------:R-:W-:-:S04]  /*2430*/  LOP3.LUT R2, R2, UR7, RZ, 0x3c, !PT ;  /* 0x0000000702027c12 */ /* 0x000fc8000f8e3cff */
[----:B-1----:R-:W-:-:S04]  /*2440*/  SHF.L.U32 R3, R2, 0x1f, RZ ;  /* 0x0000001f02037819 */ /* 0x002fc800000006ff */
[----:B------:R-:W1:Y:S02]  /*2450*/  SYNCS.PHASECHK.TRANS64.TRYWAIT P0, [UR5], R3 ;  /* 0x00000003ff0075a7 */ /* 0x000e640008001105 */
[----:B-1----:R-:W-:Y:S05]  /*2460*/  @!P0 BRA `(.L_x_38) ;  /* 0x0000006800f88947 */ /* 0x002fea0003800000 */
.L_x_141:
        /* <DEDUP_REMOVED lines=9> */
.L_x_143:
[----:B------:R-:W-:-:S04]  /*2500*/  UIADD3 UR6, UPT, UPT, UR6, 0x1, URZ ;  /* 0x0000000106067890 */ /* 0x000fc8000fffe0ff */
[----:B------:R-:W-:-:S04]  /*2510*/  UISETP.NE.AND UP0, UPT, UR6, 0x5, UPT ;  /* 0x000000050600788c */ /* 0x000fc8000bf05270 */
[----:B------:R-:W-:Y:S02]  /*2520*/  USEL UR5, URZ, 0x1, UP0 ;  /* 0x00000001ff057887 */ /* 0x000fe40008000000 */
[----:B------:R-:W-:-:S04]  /*2530*/  USEL UR6, UR6, URZ, UP0 ;  /* 0x000000ff06067287 */ /* 0x000fc80008000000 */
[----:B------:R-:W-:Y:S01]  /*2540*/  ULEA UR6, UR6, UR4, 0x3 ;  /* 0x0000000406067291 */ /* 0x000fe2000f8e18ff */
[----:B------:R-:W-:-:S04]  /*2550*/  LOP3.LUT R2, R2, UR5, RZ, 0x3c, !PT ;  /* 0x0000000502027c12 */ /* 0x000fc8000f8e3cff */
[----:B------:R-:W-:Y:S01]  /*2560*/  SHF.L.U32 R2, R2, 0x1f, RZ ;  /* 0x0000001f02027819 */ /* 0x000fe200000006ff */
[----:B-1--4-:R-:W-:-:S07]  /*2570*/  IMAD.U32 R0, RZ, RZ, UR6 ;  /* 0x00000006ff007e24 */ /* 0x012fce000f8e00ff */
.L_x_40:
[----:B-1----:R1:W2:Y:S02]  /*2580*/  SYNCS.PHASECHK.TRANS64.TRYWAIT P0, [R0+URZ], R2 ;  /* 0x00000002000075a7 */ /* 0x0022a400080011ff */
[----:B--2---:R-:W-:Y:S05]  /*2590*/  @!P0 NANOSLEEP.SYNCS 0x989680 ;  /* 0x009896800000895d */ /* 0x004fea0003900000 */
[----:B------:R-:W2:Y:S02]  /*25a0*/  @!P0 SYNCS.PHASECHK.TRANS64 P0, [R0+URZ], R2 ;  /* 0x00000002000085a7 */ /* 0x000ea400080010ff */
[----:B--2---:R-:W-:Y:S05]  /*25b0*/  @P0 EXIT ;  /* 0x000000000000094d */ /* 0x004fea0003800000 */
[----:B------:R-:W-:Y:S05]  /*25c0*/  BRA `(.L_x_40) ;  /* 0xfffffffc00ec7947 */ /* 0x000fea000383ffff */
.L_x_17:
[----:B------:R-:W-:-:S04]  /*25d0*/  UISETP.NE.AND UP1, UPT, UR37, URZ, UPT ;  /* 0x000000ff2500728c */ /* 0x000fc8000bf25270 */
[----:B------:R-:W-:-:S09]  /*25e0*/  UISETP.NE.OR UP1, UPT, UR8, 0x1, UP1 ;  /* 0x000000010800788c */ /* 0x000fd20008f25670 */
[----:B------:R-:W-:Y:S05]  /*25f0*/  BRA.U UP1, `(.L_x_41) ;  /* 0x0000000501487547 */ /* 0x000fea000b800000 */
[----:B------:R-:W-:Y:S01]  /*2600*/  ISETP.NE.AND P2, PT, R2, RZ, PT ;  /* 0x000000ff0200720c */ /* 0x000fe20003f45270 */
[----:B------:R-:W-:Y:S01]  /*2610*/  IMAD.MOV.U32 R12, RZ, RZ, 0x1 ;  /* 0x00000001ff0c7424 */ /* 0x000fe200078e00ff */
[----:B------:R-:W-:Y:S02]  /*2620*/  CS2R R10, SRZ ;  /* 0x00000000000a7805 */ /* 0x000fe4000001ff00 */
[----:B------:R-:W-:Y:S01]  /*2630*/  CS2R R8, SRZ ;  /* 0x0000000000087805 */ /* 0x000fe2000001ff00 */
[----:B------:R-:W-:Y:S01]  /*2640*/  UMOV UR4, 0x400 ;  /* 0x0000040000047882 */ /* 0x000fe20000000000 */
[----:B------:R-:W-:Y:S01]  /*2650*/  UMOV UR6, URZ ;  /* 0x000000ff00067c82 */ /* 0x000fe20008000000 */
[----:B------:R-:W-:-:S12]  /*2660*/  ULEA UR37, UR37, UR4, 0x18 ;  /* 0x0000000425257291 */ /* 0x000fd8000f8ec0ff */
.L_x_45:
[----:B------:R-:W-:Y:S02]  /*2670*/  LEA R0, R8, UR37, 0x3 ;  /* 0x0000002508007c11 */ /* 0x000fe4000f8e18ff */
[----:B------:R-:W-:-:S03]  /*2680*/  SHF.L.U32 R4, R9, 0x1f, RZ ;  /* 0x0000001f09047819 */ /* 0x000fc600000006ff */
[----:B------:R-:W-:Y:S01]  /*2690*/  VIADD R5, R0, 0x110 ;  /* 0x0000011000057836 */ /* 0x000fe20000000000 */
[----:B------:R-:W1:Y:S02]  /*26a0*/  SYNCS.PHASECHK.TRANS64.TRYWAIT P0, [R0+URZ+0x100], R4 ;  /* 0x00010004000075a7 */ /* 0x000e6400080011ff */
[----:B-1----:R-:W-:Y:S05]  /*26b0*/  @!P0 BRA `(.L_x_42) ;  /* 0x0000006800948947 */ /* 0x002fea0003800000 */
.L_x_144:
[----:B------:R-:W-:Y:S01]  /*26c0*/  ULEA UR5, UR6, UR37, 0x3 ;  /* 0x0000002506057291 */ /* 0x000fe2000f8e18ff */
[----:B-1----:R-:W-:Y:S01]  /*26d0*/  PRMT R0, RZ, 0x654, R5 ;  /* 0x00000654ff007816 */ /* 0x002fe20000000005 */
[----:B------:R-:W-:Y:S01]  /*26e0*/  @!P2 IMAD.MOV.U32 R4, RZ, RZ, 0x10 ;  /* 0x00000010ff04a424 */ /* 0x000fe200078e00ff */
[----:B------:R-:W-:Y:S01]  /*26f0*/  SHF.L.U32 R5, R12, 0x1f, RZ ;  /* 0x0000001f0c057819 */ /* 0x000fe200000006ff */
[----:B------:R-:W-:Y:S01]  /*2700*/  UIADD3 UR4, UPT, UPT, UR5, 0xa0, URZ ;  /* 0x000000a005047890 */ /* 0x000fe2000fffe0ff */
[----:B------:R1:W-:Y:S05]  /*2710*/  SYNCS.ARRIVE.TRANS64.RED.A1T0 RZ, [R0+URZ], RZ ;  /* 0x000000ff00ff79a7 */ /* 0x0003ea00081004ff */
[----:B------:R-:W-:Y:S01]  /*2720*/  IMAD.U32 R6, RZ, RZ, UR4 ;  /* 0x00000004ff067e24 */ /* 0x000fe2000f8e00ff */
[----:B------:R-:W2:Y:S04]  /*2730*/  SYNCS.PHASECHK.TRANS64.TRYWAIT P0, [UR5+0xb0], R5 ;  /* 0x0000b005ff0075a7 */ /* 0x000ea80008001105 */
[----:B------:R-:W-:Y:S01]  /*2740*/  PRMT R6, R2, 0x654, R6 ;  /* 0x0000065402067816 */ /* 0x000fe20000000006 */
[----:B-12---:R-:W-:Y:S06]  /*2750*/  @!P0 BRA `(.L_x_43) ;  /* 0x0000006800808947 */ /* 0x006fec0003800000 */
.L_x_146:
[----:B------:R-:W-:Y:S01]  /*2760*/  ULEA UR4, UR6, UR37, 0x4 ;  /* 0x0000002506047291 */ /* 0x000fe2000f8e20ff */
[----:B------:R-:W-:Y:S01]  /*2770*/  SEL R3, R6, R3, !P2 ;  /* 0x0000000306037207 */ /* 0x000fe20005000000 */
[----:B------:R-:W-:Y:S01]  /*2780*/  UIADD3 UR5, UPT, UPT, UR5, 0xa0, URZ ;  /* 0x000000a005057890 */ /* 0x000fe2000fffe0ff */
[----:B-1----:R-:W-:Y:S01]  /*2790*/  LEA R0, R11, UR37, 0x3 ;  /* 0x000000250b007c11 */ /* 0x002fe2000f8e18ff */
[----:B------:R-:W-:Y:S01]  /*27a0*/  UIADD3 UR4, UPT, UPT, UR4, 0x130, URZ ;  /* 0x0000013004047890 */ /* 0x000fe2000fffe0ff */
[----:B------:R1:W-:Y:S01]  /*27b0*/  @!P2 SYNCS.ARRIVE.TRANS64.RED RZ, [R3+URZ], R4 ;  /* 0x0000000403ffa9a7 */ /* 0x0003e200080004ff */
[----:B------:R-:W-:Y:S01]  /*27c0*/  UIADD3 UR6, UPT, UPT, UR6, 0x1, URZ ;  /* 0x0000000106067890 */ /* 0x000fe2000fffe0ff */
[----:B------:R-:W-:-:S03]  /*27d0*/  VIADD R8, R8, 0x1 ;  /* 0x0000000108087836 */ /* 0x000fc60000000000 */
[----:B------:R-:W-:Y:S02]  /*27e0*/  UISETP.NE.AND UP0, UPT, UR6, 0x2, UPT ;  /* 0x000000020600788c */ /* 0x000fe4000bf05270 */
[----:B------:R-:W-:Y:S01]  /*27f0*/  ISETP.NE.AND P0, PT, R8, 0x2, PT ;  /* 0x000000020800780c */ /* 0x000fe20003f05270 */
[----:B------:R-:W-:Y:S06]  /*2800*/  UGETNEXTWORKID.BROADCAST [UR4], [UR5] ;  /* 0x00000000040073ca */ /* 0x000fec0008000100 */
[----:B------:R-:W-:Y:S02]  /*2810*/  USEL UR4, URZ, 0x1, UP0 ;  /* 0x00000001ff047887 */ /* 0x000fe40008000000 */
[----:B------:R-:W-:-:S04]  /*2820*/  USEL UR6, UR6, URZ, UP0 ;  /* 0x000000ff06067287 */ /* 0x000fc80008000000 */
[----:B------:R-:W-:Y:S02]  /*2830*/  LOP3.LUT R12, R12, UR4, RZ, 0x3c, !PT ;  /* 0x000000040c0c7c12 */ /* 0x000fe4000f8e3cff */
[----:B-1----:R-:W-:-:S04]  /*2840*/  SHF.L.U32 R4, R10, 0x1f, RZ ;  /* 0x0000001f0a047819 */ /* 0x002fc800000006ff */
[----:B------:R-:W1:Y:S02]  /*2850*/  SYNCS.PHASECHK.TRANS64.TRYWAIT P1, [R0+URZ+0xa0], R4 ;  /* 0x0000a004000075a7 */ /* 0x000e6400080211ff */
[----:B-1----:R-:W-:Y:S05]  /*2860*/  @!P1 BRA `(.L_x_44) ;  /* 0x0000006800549947 */ /* 0x002fea0003800000 */
.L_x_147:
[C---:B-1----:R-:W-:Y:S01]  /*2870*/  LEA R4, R11.reuse, UR37, 0x4 ;  /* 0x000000250b047c11 */ /* 0x042fe2000f8e20ff */
[----:B------:R-:W-:Y:S01]  /*2880*/  VIADD R0, R0, 0xb0 ;  /* 0x000000b000007836 */ /* 0x000fe20000000000 */
[----:B------:R-:W-:Y:S01]  /*2890*/  SEL R8, R8, RZ, P0 ;  /* 0x000000ff08087207 */ /* 0x000fe20000000000 */
[----:B------:R-:W-:-:S03]  /*28a0*/  VIADD R11, R11, 0x1 ;  /* 0x000000010b0b7836 */ /* 0x000fc60000000000 */
[----:B------:R-:W1:Y:S01]  /*28b0*/  LDS.128 R4, [R4+0x130] ;  /* 0x0001300004047984 */ /* 0x000e620000000c00 */
[----:B------:R-:W-:Y:S02]  /*28c0*/  PRMT R0, RZ, 0x654, R0 ;  /* 0x00000654ff007816 */ /* 0x000fe40000000000 */
[C---:B------:R-:W-:Y:S01]  /*28d0*/  ISETP.NE.AND P1, PT, R11.reuse, 0x2, PT ;  /* 0x000000020b00780c */ /* 0x040fe20003f25270 */
[----:B------:R-:W-:Y:S01]  /*28e0*/  @!PT LDS RZ, [RZ] ;  /* 0x00000000fffff984 */ /* 0x000fe20000000800 */
[----:B------:R-:W-:Y:S01]  /*28f0*/  @!PT LDS RZ, [RZ] ;  /* 0x00000000fffff984 */ /* 0x000fe20000000800 */
[----:B------:R-:W-:Y:S01]  /*2900*/  @!PT LDS RZ, [RZ] ;  /* 0x00000000fffff984 */ /* 0x000fe20000000800 */
[----:B------:R-:W-:Y:S01]  /*2910*/  @!PT LDS RZ, [RZ] ;  /* 0x00000000fffff984 */ /* 0x000fe20000000800 */
[----:B------:R2:W-:Y:S06]  /*2920*/  MEMBAR.ALL.CTA ;  /* 0x0000000000007992 */ /* 0x0005ec0000008000 */
[----:B--2---:R-:W2:Y:S01]  /*2930*/  FENCE.VIEW.ASYNC.S ;  /* 0x00000000000073c6 */ /* 0x004ea20000000000 */
[----:B------:R-:W-:Y:S01]  /*2940*/  SEL R11, R11, RZ, P1 ;  /* 0x000000ff0b0b7207 */ /* 0x000fe20000800000 */
[----:B--2---:R2:W-:Y:S01]  /*2950*/  SYNCS.ARRIVE.TRANS64.RED.A1T0 RZ, [R0+URZ], RZ ;  /* 0x000000ff00ff79a7 */ /* 0x0045e200081004ff */
[----:B-1----:R-:W-:-:S02]  /*2960*/  LOP3.LUT P3, RZ, R6, 0x1, RZ, 0xc0, !PT ;  /* 0x0000000106ff7812 */ /* 0x002fc4000786c0ff */
[----:B------:R-:W-:-:S04]  /*2970*/  SEL R4, RZ, 0x1, P1 ;  /* 0x00000001ff047807 */ /* 0x000fc80000800000 */
[----:B------:R-:W-:Y:S02]  /*2980*/  LOP3.LUT R10, R10, R4, RZ, 0x3c, !PT ;  /* 0x000000040a0a7212 */ /* 0x000fe400078e3cff */
[----:B--2---:R-:W-:-:S04]  /*2990*/  SEL R0, RZ, 0x1, P0 ;  /* 0x00000001ff007807 */ /* 0x004fc80000000000 */
[----:B------:R-:W-:Y:S01]  /*29a0*/  LOP3.LUT R9, R9, R0, RZ, 0x3c, !PT ;  /* 0x0000000009097212 */ /* 0x000fe200078e3cff */
[----:B------:R-:W-:Y:S06]  /*29b0*/  @P3 BRA `(.L_x_45) ;  /* 0xfffffffc002c3947 */ /* 0x000fec000383ffff */
[----:B------:R-:W-:Y:S01]  /*29c0*/  ULEA UR5, UR6, UR37, 0x3 ;  /* 0x0000002506057291 */ /* 0x000fe2000f8e18ff */
[----:B------:R-:W-:-:S08]  /*29d0*/  SHF.L.U32 R2, R12, 0x1f, RZ ;  /* 0x0000001f0c027819 */ /* 0x000fd000000006ff */
[----:B------:R-:W1:Y:S02]  /*29e0*/  SYNCS.PHASECHK.TRANS64 P0, [UR5+0xb0], R2 ;  /* 0x0000b002ff0075a7 */ /* 0x000e640008001005 */
[----:B-1----:R-:W-:Y:S05]  /*29f0*/  @P0 BRA `(.L_x_46) ;  /* 0x0000000000080947 */ /* 0x002fea0003800000 */
[----:B------:R-:W1:Y:S02]  /*2a00*/  SYNCS.PHASECHK.TRANS64.TRYWAIT P0, [UR5+0xb0], R2 ;  /* 0x0000b002ff0075a7 */ /* 0x000e640008001105 */
[----:B-1----:R-:W-:Y:S05]  /*2a10*/  @!P0 BRA `(.L_x_47) ;  /* 0x0000006400fc8947 */ /* 0x002fea0003800000 */
.L_x_46:
[----:B------:R-:W-:-:S04]  /*2a20*/  UIADD3 UR4, UPT, UPT, UR6, 0x1, URZ ;  /* 0x0000000106047890 */ /* 0x000fc8000fffe0ff */
[----:B------:R-:W-:-:S04]  /*2a30*/  UISETP.NE.AND UP0, UPT, UR4, 0x2, UPT ;  /* 0x000000020400788c */ /* 0x000fc8000bf05270 */
[----:B------:R-:W-:Y:S02]  /*2a40*/  USEL UR7, URZ, 0x1, UP0 ;  /* 0x00000001ff077887 */ /* 0x000fe40008000000 */
[----:B------:R-:W-:-:S04]  /*2a50*/  USEL UR4, UR4, URZ, UP0 ;  /* 0x000000ff04047287 */ /* 0x000fc80008000000 */
[----:B------:R-:W-:Y:S01]  /*2a60*/  ULEA UR4, UR4, UR37, 0x3 ;  /* 0x0000002504047291 */ /* 0x000fe2000f8e18ff */
[----:B-1----:R-:W-:-:S04]  /*2a70*/  LOP3.LUT R2, R12, UR7, RZ, 0x3c, !PT ;  /* 0x000000070c027c12 */ /* 0x002fc8000f8e3cff */
[----:B------:R-:W-:-:S04]  /*2a80*/  SHF.L.U32 R0, R2, 0x1f, RZ ;  /* 0x0000001f02007819 */ /* 0x000fc800000006ff */
[----:B------:R-:W1:Y:S02]  /*2a90*/  SYNCS.PHASECHK.TRANS64 P0, [UR4+0xb0], R0 ;  /* 0x0000b000ff0075a7 */ /* 0x000e640008001004 */
[----:B-1----:R-:W-:Y:S05]  /*2aa0*/  @P0 EXIT ;  /* 0x000000000000094d */ /* 0x002fea0003800000 */
[----:B------:R-:W-:Y:S02]  /*2ab0*/  SHF.L.U32 R2, R2, 0x1f, RZ ;  /* 0x0000001f02027819 */ /* 0x000fe400000006ff */
[----:B------:R-:W-:-:S07]  /*2ac0*/  MOV R0, UR4 ;  /* 0x0000000400007c02 */ /* 0x000fce0008000f00 */
.L_x_48:
[----:B-1----:R1:W2:Y:S02]  /*2ad0*/  SYNCS.PHASECHK.TRANS64.TRYWAIT P0, [R0+URZ+0xb0], R2 ;  /* 0x0000b002000075a7 */ /* 0x0022a400080011ff */
[----:B--2---:R-:W-:Y:S05]  /*2ae0*/  @!P0 NANOSLEEP.SYNCS 0x989680 ;  /* 0x009896800000895d */ /* 0x004fea0003900000 */
[----:B------:R-:W2:Y:S02]  /*2af0*/  @!P0 SYNCS.PHASECHK.TRANS64 P0, [R0+URZ+0xb0], R2 ;  /* 0x0000b002000085a7 */ /* 0x000ea400080010ff */
[----:B--2---:R-:W-:Y:S05]  /*2b00*/  @P0 EXIT ;  /* 0x000000000000094d */ /* 0x004fea0003800000 */
[----:B------:R-:W-:Y:S05]  /*2b10*/  BRA `(.L_x_48) ;  /* 0xfffffffc00ec7947 */ /* 0x000fea000383ffff */
.L_x_41:
[----:B------:R-:W-:-:S09]  /*2b20*/  UISETP.NE.AND UP1, UPT, UR8, URZ, UPT ;  /* 0x000000ff0800728c */ /* 0x000fd2000bf25270 */
[----:B------:R-:W-:Y:S05]  /*2b30*/  BRA.U UP1, `(.L_x_49) ;  /* 0x0000000d01947547 */ /* 0x000fea000b800000 */
[----:B------:R-:W-:Y:S01]  /*2b40*/  UMOV UR4, 0x40 ;  /* 0x0000004000047882 */ /* 0x000fe20000000000 */
[----:B------:R-:W-:Y:S01]  /*2b50*/  NOP ;  /* 0x0000000000007918 */ /* 0x000fe20000000000 */
[----:B------:R-:W-:Y:S01]  /*2b60*/  ULEA UR4, UR37, UR4, 0x18 ;  /* 0x0000000425047291 */ /* 0x000fe2000f8ec0ff */
[----:B------:R-:W-:Y:S02]  /*2b70*/  UMOV UR5, 0x400 ;  /* 0x0000040000057882 */ /* 0x000fe40000000000 */
[----:B------:R-:W-:-:S06]  /*2b80*/  ULEA UR37, UR37, UR5, 0x18 ;  /* 0x0000000525257291 */ /* 0x000fcc000f8ec0ff */
[----:B------:R-:W1:Y:S02]  /*2b90*/  LDS.U8 R0, [UR4+0x1c] ;  /* 0x00001c04ff007984 */ /* 0x000e640008000000 */
[----:B-1----:R-:W-:-:S13]  /*2ba0*/  ISETP.NE.AND P0, PT, R0, RZ, PT ;  /* 0x000000ff0000720c */ /* 0x002fda0003f05270 */
[----:B------:R-:W-:Y:S05]  /*2bb0*/  @P0 BRA `(.L_x_50) ;  /* 0x0000000000580947 */ /* 0x000fea0003800000 */
[----:B------:R-:W-:-:S13]  /*2bc0*/  ELECT P0, URZ, PT ;  /* 0x0000000000ff782f */ /* 0x000fda0003800000 */
[----:B------:R-:W-:Y:S05]  /*2bd0*/  @!P0 BRA `(.L_x_51) ;  /* 0x0000000000608947 */ /* 0x000fea0003800000 */
[----:B------:R-:W-:Y:S01]  /*2be0*/  UMOV UR5, 0x10 ;  /* 0x0000001000057882 */ /* 0x000fe20000000000 */
[----:B------:R-:W-:Y:S01]  /*2bf0*/  HFMA2 R0, -RZ, RZ, 0, 5.9604644775390625e-08 ;  /* 0x00000001ff007431 */ /* 0x000fe200000001ff */
[----:B------:R-:W-:-:S03]  /*2c00*/  MOV R2, 0xffff ;  /* 0x0000ffff00027802 */ /* 0x000fc60000000f00 */
[----:B------:R-:W-:Y:S04]  /*2c10*/  DEPBAR.LE SB1, 0x36 ;  /* 0x00009d800000791a */ /* 0x000fe80000000000 */
[----:B------:R-:W1:Y:S02]  /*2c20*/  UTCATOMSWS.FIND_AND_SET.ALIGN UP0, UR5, UR5 ;  /* 0x00000005000575e3 */ /* 0x000e640008000800 */
[----:B-1----:R-:W-:Y:S01]  /*2c30*/  MOV R3, UR5 ;  /* 0x0000000500037c02 */ /* 0x002fe20008000f00 */
[----:B------:R-:W-:Y:S06]  /*2c40*/  BRA.U UP0, `(.L_x_52) ;  /* 0x0000000100187547 */ /* 0x000fec000b800000 */
.L_x_53:
[----:B------:R-:W-:Y:S05]  /*2c50*/  NANOSLEEP 0x64 ;  /* 0x000000640000795d */ /* 0x000fea0003800000 */
[----:B------:R-:W-:-:S05]  /*2c60*/  UMOV UR5, 0x10 ;  /* 0x0000001000057882 */ /* 0x000fca0000000000 */
[----:B------:R-:W-:Y:S04]  /*2c70*/  DEPBAR.LE SB1, 0x36 ;  /* 0x00009d800000791a */ /* 0x000fe80000000000 */
[----:B------:R-:W1:Y:S02]  /*2c80*/  UTCATOMSWS.FIND_AND_SET.ALIGN UP0, UR5, UR5 ;  /* 0x00000005000575e3 */ /* 0x000e640008000800 */
[----:B-1----:R-:W-:Y:S01]  /*2c90*/  MOV R3, UR5 ;  /* 0x0000000500037c02 */ /* 0x002fe20008000f00 */
[----:B------:R-:W-:Y:S05]  /*2ca0*/  BRA.U !UP0, `(.L_x_53) ;  /* 0xfffffffd08e87547 */ /* 0x000fea000b83ffff */
.L_x_52:
[-C--:B------:R-:W-:Y:S02]  /*2cb0*/  SHF.L.U32 R2, R2, R3.reuse, RZ ;  /* 0x0000000302027219 */ /* 0x080fe400000006ff */
[----:B------:R-:W-:Y:S01]  /*2cc0*/  SHF.L.U32 R0, R0, R3, RZ ;  /* 0x0000000300007219 */ /* 0x000fe200000006ff */
[----:B------:R-:W-:Y:S02]  /*2cd0*/  IMAD.SHL.U32 R3, R3, 0x20, RZ ;  /* 0x0000002003037824 */ /* 0x000fe400078e00ff */
[----:B------:R1:W-:Y:S04]  /*2ce0*/  ATOMS.OR RZ, [UR4+0x14], R2 ;  /* 0x00001402ffff798c */ /* 0x0003e8000b000004 */
[----:B------:R1:W-:Y:S04]  /*2cf0*/  ATOMS.OR RZ, [UR4+0x18], R0 ;  /* 0x00001800ffff798c */ /* 0x0003e8000b000004 */
[----:B------:R1:W-:Y:S01]  /*2d00*/  STS [UR37+0x150], R3 ;  /* 0x00015003ff007988 */ /* 0x0003e20008000825 */
[----:B------:R-:W-:Y:S05]  /*2d10*/  BRA `(.L_x_51) ;  /* 0x0000000000107947 */ /* 0x000fea0003800000 */
.L_x_50:
[----:B------:R-:W-:Y:S02]  /*2d20*/  MOV R0, 0xffffffff ;  /* 0xffffffff00007802 */ /* 0x000fe40000000f00 */
[----:B------:R-:W-:-:S03]  /*2d30*/  MOV R2, 0x2d60 ;  /* 0x00002d6000027802 */ /* 0x000fc60000000f00 */
[----:B------:R1:W-:Y:S04]  /*2d40*/  STS [UR37+0x150], R0 ;  /* 0x00015000ff007988 */ /* 0x0003e80008000825 */
[----:B-1-3-5:R-:W-:Y:S05]  /*2d50*/  CALL.REL.NOINC `($__internal_1_$__cuda_sm10x_tcgen05_guardrail_trap_phase_invalid_during_alloc) ;  /* 0x0000006c00447944 */ /* 0x02afea0003c00000 */
.L_x_51:
[----:B------:R-:W-:Y:S05]  /*2d60*/  WARPSYNC.ALL ;  /* 0x0000000000007948 */ /* 0x000fea0003800000 */
[----:B------:R-:W2:Y:S01]  /*2d70*/  S2UR UR6, SR_CgaCtaId ;  /* 0x00000000000679c3 */ /* 0x000ea20000008800 */
[----:B------:R-:W-:Y:S01]  /*2d80*/  UMOV UR4, 0x400 ;  /* 0x0000040000047882 */ /* 0x000fe20000000000 */
[----:B------:R-:W-:-:S06]  /*2d90*/  NOP ;  /* 0x0000000000007918 */ /* 0x000fcc0000000000 */
[----:B------:R-:W-:Y:S06]  /*2da0*/  BAR.ARV 0x6, 0xa0 ;  /* 0x0182800000007b1d */ /* 0x000fec0000002000 */
[----:B------:R-:W4:Y:S01]  /*2db0*/  LDCU UR7, c[0x0][0x38c] ;  /* 0x00007180ff0777ac */ /* 0x000f220008000800 */
[----:B------:R-:W-:Y:S01]  /*2dc0*/  IMAD.MOV.U32 R11, RZ, RZ, 0x1 ;  /* 0x00000001ff0b7424 */ /* 0x000fe200078e00ff */
[----:B------:R-:W-:Y:S01]  /*2dd0*/  CS2R R8, SRZ ;  /* 0x0000000000087805 */ /* 0x000fe2000001ff00 */
[----:B------:R-:W-:Y:S01]  /*2de0*/  IMAD.MOV.U32 R10, RZ, RZ, RZ ;  /* 0x000000ffff0a7224 */ /* 0x000fe200078e00ff */
[----:B------:R-:W-:Y:S01]  /*2df0*/  UMOV UR18, URZ ;  /* 0x000000ff00127c82 */ /* 0x000fe20008000000 */
[----:B------:R-:W-:Y:S01]  /*2e00*/  UMOV UR17, URZ ;  /* 0x000000ff00117c82 */ /* 0x000fe20008000000 */
[----:B------:R-:W-:Y:S01]  /*2e10*/  UMOV UR22, 0x0 ;  /* 0x0000000000167882 */ /* 0x000fe20000000000 */
[----:B------:R-:W-:Y:S01]  /*2e20*/  UMOV UR23, 0x4400010 ;  /* 0x0440001000177882 */ /* 0x000fe20000000000 */
[----:B------:R-:W-:Y:S01]  /*2e30*/  UMOV UR20, 0x0 ;  /* 0x0000000000147882 */ /* 0x000fe20000000000 */
[----:B------:R-:W-:Y:S01]  /*2e40*/  UMOV UR21, 0x4400010 ;  /* 0x0440001000157882 */ /* 0x000fe20000000000 */
[----:B--2---:R-:W-:Y:S01]  /*2e50*/  ULEA UR6, UR6, UR4, 0x18 ;  /* 0x0000000406067291 */ /* 0x004fe2000f8ec0ff */
[----:B------:R-:W2:Y:S03]  /*2e60*/  LDCU UR4, c[0x0][0x38c] ;  /* 0x00007180ff0477ac */ /* 0x000ea60008000800 */
[----:B------:R-:W-:-:S02]  /*2e70*/  UIADD3 UR11, UPT, UPT, UR6, 0x8800, URZ ;  /* 0x00008800060b7890 */ /* 0x000fc4000fffe0ff */
[----:B----4-:R-:W-:-:S03]  /*2e80*/  UIADD3 UR7, UPT, UPT, UR7, 0x1f, URZ ;  /* 0x0000001f07077890 */ /* 0x010fc6000fffe0ff */
[----:B-1----:R-:W1:Y:S01]  /*2e90*/  LDS R0, [UR6+0x150] ;  /* 0x00015006ff007984 */ /* 0x002e620008000800 */
[----:B------:R-:W-:Y:S02]  /*2ea0*/  UIADD3 UR12, UPT, UPT, UR6, 0xd800, URZ ;  /* 0x0000d800060c7890 */ /* 0x000fe4000fffe0ff */
[----:B------:R-:W-:Y:S02]  /*2eb0*/  USHF.R.S32.HI UR5, URZ, 0x1f, UR7 ;  /* 0x0000001fff057899 */ /* 0x000fe40008011407 */
[----:B------:R-:W-:Y:S02]  /*2ec0*/  USHF.R.U32.HI UR11, URZ, 0x4, UR11 ;  /* 0x00000004ff0b7899 */ /* 0x000fe4000801160b */
[----:B------:R-:W-:Y:S02]  /*2ed0*/  ULEA.HI UR5, UR5, UR7, URZ, 0x5 ;  /* 0x0000000705057291 */ /* 0x000fe4000f8f28ff */
[----:B------:R-:W-:Y:S02]  /*2ee0*/  USHF.R.U32.HI UR12, URZ, 0x4, UR12 ;  /* 0x00000004ff0c7899 */ /* 0x000fe4000801160c */
[----:B------:R-:W-:-:S02]  /*2ef0*/  USHF.R.S32.HI UR5, URZ, 0x5, UR5 ;  /* 0x00000005ff057899 */ /* 0x000fc40008011405 */
[----:B------:R-:W-:Y:S02]  /*2f00*/  ULOP3.LUT UR11, UR11, 0x3fff, URZ, 0xc0, !UPT ;  /* 0x00003fff0b0b7892 */ /* 0x000fe4000f8ec0ff */
[----:B------:R-:W-:Y:S02]  /*2f10*/  UISETP.LT.AND UP0, UPT, UR5, 0x1, UPT ;  /* 0x000000010500788c */ /* 0x000fe4000bf01270 */
[----:B------:R-:W-:Y:S02]  /*2f20*/  ULOP3.LUT UR12, UR12, 0x3fff, URZ, 0xc0, !UPT ;  /* 0x00003fff0c0c7892 */ /* 0x000fe4000f8ec0ff */
[----:B------:R-:W-:Y:S02]  /*2f30*/  USEL UR10, UR5, 0x1, !UP0 ;  /* 0x00000001050a7887 */ /* 0x000fe4000c000000 */
[----:B------:R-:W-:Y:S02]  /*2f40*/  ULOP3.LUT UR11, UR11, 0x10000, URZ, 0xfc, !UPT ;  /* 0x000100000b0b7892 */ /* 0x000fe4000f8efcff */
[----:B------:R-:W-:-:S02]  /*2f50*/  ULOP3.LUT UR12, UR12, 0x10000, URZ, 0xfc, !UPT ;  /* 0x000100000c0c7892 */ /* 0x000fc4000f8efcff */
[----:B------:R-:W-:Y:S02]  /*2f60*/  UIADD3 UR10, UPT, UPT, -UR10, URZ, URZ ;  /* 0x000000ff0a0a7290 */ /* 0x000fe4000fffe1ff */
[----:B--2---:R-:W-:Y:S01]  /*2f70*/  UISETP.GE.AND UP3, UPT, UR4, 0x1, UPT ;  /* 0x000000010400788c */ /* 0x004fe2000bf66270 */
[----:B-1----:R-:W-:-:S15]  /*2f80*/  R2UR UR19, R0 ;  /* 0x00000000001372ca */ /* 0x002fde00000e0000 */
.L_x_60:
[----:B------:R-:W-:Y:S02]  /*2f90*/  LEA R0, R10, UR6, 0x3 ;  /* 0x000000060a007c11 */ /* 0x000fe4000f8e18ff */
[----:B------:R-:W-:Y:S02]  /*2fa0*/  SHF.L.U32 R2, R9, 0x1f, RZ ;  /* 0x0000001f09027819 */ /* 0x000fe400000006ff */
[----:B------:R-:W-:Y:S01]  /*2fb0*/  PLOP3.LUT P0, PT, PT, PT, UP3, 0x80, 0x8 ;  /* 0x000000000008781c */ /* 0x000fe20003f0f038 */
[----:B------:R-:W-:Y:S01]  /*2fc0*/  VIADD R3, R0, 0xb0 ;  /* 0x000000b000037836 */ /* 0x000fe20000000000 */
[----:B-1----:R-:W1:Y:S02]  /*2fd0*/  SYNCS.PHASECHK.TRANS64.TRYWAIT P1, [R0+URZ+0xa0], R2 ;  /* 0x0000a002000075a7 */ /* 0x002e6400080211ff */
[----:B-1--4-:R-:W-:Y:S09]  /*2fe0*/  @!P1 BRA `(.L_x_54) ;  /* 0x0000006000a09947 */ /* 0x012ff20003800000 */
.L_x_149:
[----:B------:R-:W-:Y:S01]  /*2ff0*/  LEA R4, R10, UR6, 0x4 ;  /* 0x000000060a047c11 */ /* 0x000fe2000f8e20ff */
[----:B------:R-:W-:Y:S01]  /*3000*/  @UP3 ULEA UR4, UR17, UR6, 0x3 ;  /* 0x0000000611043291 */ /* 0x000fe2000f8e18ff */
[----:B------:R-:W-:Y:S01]  /*3010*/  PLOP3.LUT P2, PT, PT, PT, PT, 0x80, 0x8 ;  /* 0x000000000008781c */ /* 0x000fe20003f4f070 */
[----:B------:R-:W-:Y:S01]  /*3020*/  ULEA UR8, UR18, UR6, 0x3 ;  /* 0x0000000612087291 */ /* 0x000fe2000f8e18ff */
[----:B------:R-:W-:Y:S02]  /*3030*/  PRMT R3, RZ, 0x654, R3 ;  /* 0x00000654ff037816 */ /* 0x000fe40000000003 */
[----:B------:R-:W2:Y:S01]  /*3040*/  LDS.128 R4, [R4+0x130] ;  /* 0x0001300004047984 */ /* 0x000ea20000000c00 */
[----:B-1----:R-:W-:Y:S02]  /*3050*/  @P0 SHF.L.U32 R2, R8, 0x1f, RZ ;  /* 0x0000001f08020819 */ /* 0x002fe400000006ff */
[----:B------:R-:W-:Y:S01]  /*3060*/  SHF.L.U32 R0, R11, 0x1f, RZ ;  /* 0x0000001f0b007819 */ /* 0x000fe200000006ff */
[----:B------:R-:W-:Y:S01]  /*3070*/  @!PT LDS RZ, [RZ] ;  /* 0x00000000fffff984 */ /* 0x000fe20000000800 */
[----:B------:R-:W-:Y:S01]  /*3080*/  @!PT LDS RZ, [RZ] ;  /* 0x00000000fffff984 */ /* 0x000fe20000000800 */
[----:B------:R-:W-:Y:S01]  /*3090*/  @!PT LDS RZ, [RZ] ;  /* 0x00000000fffff984 */ /* 0x000fe20000000800 */
[----:B------:R-:W-:Y:S01]  /*30a0*/  @!PT LDS RZ, [RZ] ;  /* 0x00000000fffff984 */ /* 0x000fe20000000800 */
[----:B------:R1:W-:Y:S06]  /*30b0*/  MEMBAR.ALL.CTA ;  /* 0x0000000000007992 */ /* 0x0003ec0000008000 */
[----:B-1----:R-:W1:Y:S02]  /*30c0*/  FENCE.VIEW.ASYNC.S ;  /* 0x00000000000073c6 */ /* 0x002e640000000000 */
[----:B-1----:R1:W-:Y:S01]  /*30d0*/  SYNCS.ARRIVE.TRANS64.RED.A1T0 RZ, [R3+URZ], RZ ;  /* 0x000000ff03ff79a7 */ /* 0x0023e200081004ff */
[----:B------:R1:W4:Y:S01]  /*30e0*/  @P0 SYNCS.PHASECHK.TRANS64.TRYWAIT P2, [UR4], R2 ;  /* 0x00000002ff0005a7 */ /* 0x0003220008041104 */
[----:B------:R-:W-:Y:S01]  /*30f0*/  ULEA.HI UR4, UR18, UR18, URZ, 0x1 ;  /* 0x0000001212047291 */ /* 0x000fe2000f8f08ff */
[----:B--2---:R-:W-:-:S03]  /*3100*/  LOP3.LUT P1, RZ, R6, 0x1, RZ, 0xc0, !PT ;  /* 0x0000000106ff7812 */ /* 0x004fc6000782c0ff */
[----:B------:R-:W-:Y:S02]  /*3110*/  USHF.L.U32 UR9, UR4, 0x7, URZ ;  /* 0x0000000704097899 */ /* 0x000fe400080006ff */
[----:B------:R-:W-:Y:S02]  /*3120*/  ULOP3.LUT UR4, UR4, 0xffe, URZ, 0xc0, !UPT ;  /* 0x00000ffe04047892 */ /* 0x000fe4000f8ec0ff */
[----:B------:R-:W-:Y:S02]  /*3130*/  ULOP3.LUT UR9, UR9, 0xffffff00, URZ, 0xc0, !UPT ;  /* 0xffffff0009097892 */ /* 0x000fe4000f8ec0ff */
[----:B------:R-:W-:Y:S02]  /*3140*/  UIADD3 UR4, UPT, UPT, -UR4, UR18, URZ ;  /* 0x0000001204047290 */ /* 0x000fe4000fffe1ff */
[----:B------:R-:W-:Y:S01]  /*3150*/  UIADD3 UR9, UPT, UPT, UR19, UR9, URZ ;  /* 0x0000000913097290 */ /* 0x000fe2000fffe0ff */
[----:B------:R-:W2:Y:S03]  /*3160*/  SYNCS.PHASECHK.TRANS64.TRYWAIT P0, [UR8+0xe0], R0 ;  /* 0x0000e000ff0075a7 */ /* 0x000ea60008001108 */
[----:B------:R-:W-:Y:S01]  /*3170*/  ULEA UR9, UR4, UR9, 0x14 ;  /* 0x0000000904097291 */ /* 0x000fe2000f8ea0ff */
[----:B-12-4-:R-:W-:Y:S11]  /*3180*/  @!P0 BRA `(.L_x_55) ;  /* 0x00000060004c8947 */ /* 0x016ff60003800000 */
.L_x_151:
[----:B------:R-:W-:Y:S01]  /*3190*/  IADD3 R10, PT, PT, R10, 0x1, RZ ;  /* 0x000000010a0a7810 */ /* 0x000fe20007ffe0ff */
[----:B------:R-:W-:Y:S06]  /*31a0*/  BRA.U !UP3, `(.L_x_56) ;  /* 0x000000010b987547 */ /* 0x000fec000b800000 */
[----:B------:R-:W-:Y:S01]  /*31b0*/  UPLOP3.LUT UP4, UPT, UPT, UPT, UPT, 0x40, 0x4 ;  /* 0x000000000004789c */ /* 0x000fe20003f8e870 */
[----:B------:R-:W-:Y:S01]  /*31c0*/  UMOV UR16, UR10 ;  /* 0x0000000a00107c82 */ /* 0x000fe20008000000 */
[----:B------:R-:W-:Y:S01]  /*31d0*/  UMOV UR15, UR5 ;  /* 0x00000005000f7c82 */ /* 0x000fe20008000000 */
[----:B------:R-:W-:-:S08]  /*31e0*/  UMOV UR14, UR17 ;  /* 0x00000011000e7c82 */ /* 0x000fd00008000000 */
.L_x_59:
[----:B------:R-:W-:Y:S02]  /*31f0*/  UIADD3 UR16, UPT, UPT, UR16, 0x1, URZ ;  /* 0x0000000110107890 */ /* 0x000fe4000fffe0ff */
[----:B--2---:R-:W-:Y:S02]  /*3200*/  ULEA UR7, UR14, UR6, 0x3 ;  /* 0x000000060e077291 */ /* 0x004fe4000f8e18ff */
[----:B------:R-:W-:Y:S01]  /*3210*/  UISETP.NE.AND UP0, UPT, UR16, URZ, UPT ;  /* 0x000000ff1000728c */ /* 0x000fe2000bf05270 */
[----:B----4-:R-:W-:Y:S10]  /*3220*/  @P2 BRA `(.L_x_57) ;  /* 0x00000000000c2947 */ /* 0x010ff40003800000 */
[----:B-1----:R-:W-:Y:S04]  /*3230*/  SHF.L.U32 R2, R8, 0x1f, RZ ;  /* 0x0000001f08027819 */ /* 0x002fe800000006ff */
[----:B------:R-:W1:Y:S02]  /*3240*/  SYNCS.PHASECHK.TRANS64.TRYWAIT P0, [UR7], R2 ;  /* 0x00000002ff0075a7 */ /* 0x000e640008001107 */
[----:B-1----:R-:W-:Y:S05]  /*3250*/  @!P0 BRA `(.L_x_58) ;  /* 0x0000006000308947 */ /* 0x002fea0003800000 */
.L_x_57:
[----:B------:R-:W-:Y:S01]  /*3260*/  UISETP.NE.AND UP1, UPT, UR15, 0x1, UPT ;  /* 0x000000010f00788c */ /* 0x000fe2000bf25270 */
[----:B------:R-:W-:Y:S01]  /*3270*/  PLOP3.LUT P2, PT, PT, PT, PT, 0x80, 0x8 ;  /* 0x000000000008781c */ /* 0x000fe20003f4f070 */
[----:B------:R-:W-:Y:S02]  /*3280*/  UIADD3 UR17, UPT, UPT, UR14, 0x1, URZ ;  /* 0x000000010e117890 */ /* 0x000fe4000fffe0ff */
[----:B------:R-:W-:Y:S02]  /*3290*/  ULEA UR24, UR14, UR12, 0xa ;  /* 0x0000000c0e187291 */ /* 0x000fe4000f8e50ff */
[----:B------:R-:W-:Y:S01]  /*32a0*/  UISETP.NE.AND UP2, UPT, UR17, 0x5, UPT ;  /* 0x000000051100788c */ /* 0x000fe2000bf45270 */
[----:B------:R-:W-:Y:S01]  /*32b0*/  PLOP3.LUT P0, PT, PT, PT, UP1, 0x80, 0x8 ;  /* 0x000000000008781c */ /* 0x000fe20003f0f018 */
[----:B------:R-:W-:Y:S02]  /*32c0*/  ULEA UR26, UR14, UR11, 0x8 ;  /* 0x0000000b0e1a7291 */ /* 0x000fe4000f8e40ff */
[----:B------:R-:W-:Y:S02]  /*32d0*/  USEL UR13, URZ, 0x1, UP2 ;  /* 0x00000001ff0d7887 */ /* 0x000fe40009000000 */
[----:B------:R-:W-:Y:S02]  /*32e0*/  USEL UR17, UR17, URZ, UP2 ;  /* 0x000000ff11117287 */ /* 0x000fe40009000000 */
[----:B------:R-:W-:Y:S02]  /*32f0*/  UIADD3 UR30, UPT, UPT, UR24, 0x2, URZ ;  /* 0x00000002181e7890 */ /* 0x000fe4000fffe0ff */
[----:B------:R-:W-:Y:S01]  /*3300*/  @UP1 ULEA UR4, UR17, UR6, 0x3 ;  /* 0x0000000611041291 */ /* 0x000fe2000f8e18ff */
[----:B------:R-:W-:Y:S01]  /*3310*/  LOP3.LUT R8, R8, UR13, RZ, 0x3c, !PT ;  /* 0x0000000d08087c12 */ /* 0x000fe2000f8e3cff */
[----:B------:R-:W-:Y:S02]  /*3320*/  UIADD3 UR28, UPT, UPT, UR26, 0x2, URZ ;  /* 0x000000021a1c7890 */ /* 0x000fe4000fffe0ff */
[----:B------:R-:W-:Y:S01]  /*3330*/  UIADD3 UR7, UPT, UPT, UR7, 0x28, URZ ;  /* 0x0000002807077890 */ /* 0x000fe2000fffe0ff */
[----:B-1----:R-:W-:Y:S01]  /*3340*/  @P0 SHF.L.U32 R0, R8, 0x1f, RZ ;  /* 0x0000001f08000819 */ /* 0x002fe200000006ff */
[----:B------:R-:W-:Y:S01]  /*3350*/  UMOV UR25, 0x80004020 ;  /* 0x8000402000197882 */ /* 0x000fe20000000000 */
[----:B------:R-:W-:Y:S01]  /*3360*/  UMOV UR27, 0x80004020 ;  /* 0x80004020001b7882 */ /* 0x000fe20000000000 */
[----:B------:R-:W-:Y:S01]  /*3370*/  UMOV UR31, 0x80004020 ;  /* 0x80004020001f7882 */ /* 0x000fe20000000000 */
[----:B------:R2:W4:Y:S01]  /*3380*/  @P0 SYNCS.PHASECHK.TRANS64.TRYWAIT P2, [UR4], R0 ;  /* 0x00000000ff0005a7 */ /* 0x0005220008041104 */
[----:B------:R-:W-:Y:S01]  /*3390*/  UIADD3 UR15, UPT, UPT, UR15, -0x1, URZ ;  /* 0xffffffff0f0f7890 */ /* 0x000fe2000fffe0ff */
[----:B------:R2:W-:Y:S01]  /*33a0*/  UTCHMMA gdesc[UR26], gdesc[UR24], tmem[UR9], tmem[UR22], idesc[UR23], UP4 ;  /* 0x00ff16181a0075ea */ /* 0x0005e2000a000009 */
[----:B------:R-:W-:Y:S01]  /*33b0*/  UPLOP3.LUT UP4, UPT, UPT, UPT, UPT, 0x80, 0x8 ;  /* 0x000000000008789c */ /* 0x000fe20003f8f070 */
[----:B------:R-:W-:Y:S01]  /*33c0*/  UMOV UR29, 0x80004020 ;  /* 0x80004020001d7882 */ /* 0x000fe20000000000 */
[----:B------:R-:W-:Y:S01]  /*33d0*/  UMOV UR14, UR17 ;  /* 0x00000011000e7c82 */ /* 0x000fe20008000000 */
[----:B------:R2:W-:Y:S01]  /*33e0*/  UTCHMMA gdesc[UR28], gdesc[UR30], tmem[UR9], tmem[UR20], idesc[UR21], UPT ;  /* 0x00ff141e1c0075ea */ /* 0x0005e2000b800009 */
[----:B------:R2:W-:Y:S01]  /*33f0*/  UTCBAR [UR7], URZ ;  /* 0x000000ff070073e9 */ /* 0x0005e200080000ff */
[----:B------:R-:W-:Y:S06]  /*3400*/  BRA.U UP0, `(.L_x_59) ;  /* 0xfffffffd00787547 */ /* 0x000fec000b83ffff */
.L_x_56:
[----:B------:R-:W-:Y:S01]  /*3410*/  UIADD3 UR18, UPT, UPT, UR18, 0x1, URZ ;  /* 0x0000000112127890 */ /* 0x000fe2000fffe0ff */
[C---:B------:R-:W-:Y:S01]  /*3420*/  ISETP.NE.AND P0, PT, R10.reuse, 0x2, PT ;  /* 0x000000020a00780c */ /* 0x040fe20003f05270 */
[----:B------:R-:W-:Y:S02]  /*3430*/  UIADD3 UR8, UPT, UPT, UR8, 0xc0, URZ ;  /* 0x000000c008087890 */ /* 0x000fe4000fffe0ff */
[----:B------:R-:W-:Y:S01]  /*3440*/  UISETP.NE.AND UP0, UPT, UR18, 0x4, UPT ;  /* 0x000000041200788c */ /* 0x000fe2000bf05270 */
[----:B-12---:R-:W-:Y:S02]  /*3450*/  SEL R0, RZ, 0x1, P0 ;  /* 0x00000001ff007807 */ /* 0x006fe40000000000 */
[----:B------:R-:W-:Y:S01]  /*3460*/  SEL R10, R10, RZ, P0 ;  /* 0x000000ff0a0a7207 */ /* 0x000fe20000000000 */
[----:B------:R-:W-:Y:S01]  /*3470*/  USEL UR4, URZ, 0x1, UP0 ;  /* 0x00000001ff047887 */ /* 0x000fe20008000000 */
[----:B------:R-:W-:Y:S01]  /*3480*/  LOP3.LUT R9, R9, R0, RZ, 0x3c, !PT ;  /* 0x0000000009097212 */ /* 0x000fe200078e3cff */
[----:B------:R-:W-:Y:S01]  /*3490*/  USEL UR18, UR18, URZ, UP0 ;  /* 0x000000ff12127287 */ /* 0x000fe20008000000 */
[----:B------:R1:W-:Y:S03]  /*34a0*/  UTCBAR [UR8], URZ ;  /* 0x000000ff080073e9 */ /* 0x0003e600080000ff */
[----:B------:R-:W-:Y:S01]  /*34b0*/  LOP3.LUT R11, R11, UR4, RZ, 0x3c, !PT ;  /* 0x000000040b0b7c12 */ /* 0x000fe2000f8e3cff */
[----:B------:R-:W-:Y:S07]  /*34c0*/  @P1 BRA `(.L_x_60) ;  /* 0xfffffff800b01947 */ /* 0x000fee000383ffff */
[----:B------:R-:W2:Y:S01]  /*34d0*/  S2UR UR4, SR_CgaCtaId ;  /* 0x00000000000479c3 */ /* 0x000ea20000008800 */
[----:B------:R-:W-:Y:S01]  /*34e0*/  ELECT P0, URZ, PT ;  /* 0x0000000000ff782f */ /* 0x000fe20003800000 */
[----:B------:R-:W-:Y:S01]  /*34f0*/  IMAD.MOV.U32 R0, RZ, RZ, 0x1 ;  /* 0x00000001ff007424 */ /* 0x000fe200078e00ff */
[----:B------:R-:W-:Y:S01]  /*3500*/  UIADD3 UR6, UPT, UPT, UR6, 0xe0, URZ ;  /* 0x000000e006067890 */ /* 0x000fe2000fffe0ff */
[----:B------:R-:W-:Y:S01]  /*3510*/  SHF.L.U32 R2, R11, 0x1f, RZ ;  /* 0x0000001f0b027819 */ /* 0x000fe200000006ff */
[----:B------:R-:W-:-:S03]  /*3520*/  UMOV UR5, 0x40 ;  /* 0x0000004000057882 */ /* 0x000fc60000000000 */
[----:B------:R-:W-:Y:S01]  /*3530*/  UVIRTCOUNT.DEALLOC.SMPOOL 0x80 ;  /* 0x000000800000784c */ /* 0x000fe20000000000 */
[----:B--2---:R-:W-:Y:S02]  /*3540*/  ULEA UR4, UR4, UR5, 0x18 ;  /* 0x0000000504047291 */ /* 0x004fe4000f8ec0ff */
[----:B------:R-:W-:-:S07]  /*3550*/  ULEA UR5, UR18, UR6, 0x3 ;  /* 0x0000000612057291 */ /* 0x000fce000f8e18ff */
[----:B------:R2:W-:Y:S02]  /*3560*/  @P0 STS.U8 [UR4+0x1c], R0 ;  /* 0x00001c00ff000988 */ /* 0x0005e40008000004 */
[----:B------:R-:W3:Y:S02]  /*3570*/  SYNCS.PHASECHK.TRANS64.TRYWAIT P0, [UR5], R2 ;  /* 0x00000002ff0075a7 */ /* 0x000ee40008001105 */
[----:B--23--:R-:W-:Y:S05]  /*3580*/  @!P0 BRA `(.L_x_61) ;  /* 0x0000005c007c8947 */ /* 0x00cfea0003800000 */
.L_x_154:
[----:B------:R-:W-:-:S04]  /*3590*/  UIADD3 UR7, UPT, UPT, UR18, 0x1, URZ ;  /* 0x0000000112077890 */ /* 0x000fc8000fffe0ff */
[----:B------:R-:W-:-:S04]  /*35a0*/  UISETP.NE.AND UP0, UPT, UR7, 0x4, UPT ;  /* 0x000000040700788c */ /* 0x000fc8000bf05270 */
[----:B-1----:R-:W-:Y:S02]  /*35b0*/  USEL UR8, URZ, 0x1, UP0 ;  /* 0x00000001ff087887 */ /* 0x002fe40008000000 */
[----:B------:R-:W-:-:S04]  /*35c0*/  USEL UR7, UR7, URZ, UP0 ;  /* 0x000000ff07077287 */ /* 0x000fc80008000000 */
[----:B------:R-:W-:Y:S01]  /*35d0*/  ULEA UR5, UR7, UR6, 0x3 ;  /* 0x0000000607057291 */ /* 0x000fe2000f8e18ff */
[----:B--2---:R-:W-:-:S04]  /*35e0*/  LOP3.LUT R2, R11, UR8, RZ, 0x3c, !PT ;  /* 0x000000080b027c12 */ /* 0x004fc8000f8e3cff */
[----:B------:R-:W-:-:S04]  /*35f0*/  SHF.L.U32 R3, R2, 0x1f, RZ ;  /* 0x0000001f02037819 */ /* 0x000fc800000006ff */
[----:B------:R-:W1:Y:S02]  /*3600*/  SYNCS.PHASECHK.TRANS64.TRYWAIT P0, [UR5], R3 ;  /* 0x00000003ff0075a7 */ /* 0x000e640008001105 */
[----:B-1----:R-:W-:Y:S05]  /*3610*/  @!P0 BRA `(.L_x_62) ;  /* 0x0000005c00708947 */ /* 0x002fea0003800000 */
.L_x_156:
        /* <DEDUP_REMOVED lines=9> */
.L_x_158:
[----:B------:R-:W-:-:S04]  /*36b0*/  UIADD3 UR7, UPT, UPT, UR7, 0x1, URZ ;  /* 0x0000000107077890 */ /* 0x000fc8000fffe0ff */
[----:B------:R-:W-:-:S04]  /*36c0*/  UISETP.NE.AND UP0, UPT, UR7, 0x4, UPT ;  /* 0x000000040700788c */ /* 0x000fc8000bf05270 */
[----:B------:R-:W-:Y:S02]  /*36d0*/  USEL UR5, URZ, 0x1, UP0 ;  /* 0x00000001ff057887 */ /* 0x000fe40008000000 */
[----:B------:R-:W-:-:S04]  /*36e0*/  USEL UR7, UR7, URZ, UP0 ;  /* 0x000000ff07077287 */ /* 0x000fc80008000000 */
[----:B------:R-:W-:Y:S01]  /*36f0*/  ULEA UR7, UR7, UR6, 0x3 ;  /* 0x0000000607077291 */ /* 0x000fe2000f8e18ff */
[----:B------:R-:W-:-:S04]  /*3700*/  LOP3.LUT R2, R2, UR5, RZ, 0x3c, !PT ;  /* 0x0000000502027c12 */ /* 0x000fc8000f8e3cff */
[----:B------:R-:W-:-:S04]  /*3710*/  SHF.L.U32 R2, R2, 0x1f, RZ ;  /* 0x0000001f02027819 */ /* 0x000fc800000006ff */
[----:B------:R-:W2:Y:S02]  /*3720*/  SYNCS.PHASECHK.TRANS64.TRYWAIT P0, [UR7], R2 ;  /* 0x00000002ff0075a7 */ /* 0x000ea40008001107 */
[----:B--2---:R-:W-:Y:S05]  /*3730*/  @!P0 BRA `(.L_x_64) ;  /* 0x0000005c00588947 */ /* 0x004fea0003800000 */
.L_x_160:
[----:B------:R-:W-:Y:S01]  /*3740*/  NOP ;  /* 0x0000000000007918 */ /* 0x000fe20000000000 */
[----:B-1----:R-:W1:Y:S01]  /*3750*/  LDS R0, [UR4+0x14] ;  /* 0x00001404ff007984 */ /* 0x002e620008000800 */
[----:B------:R-:W-:Y:S01]  /*3760*/  ULOP3.LUT UR6, UR19, 0xffff, URZ, 0xc0, !UPT ;  /* 0x0000ffff13067892 */ /* 0x000fe2000f8ec0ff */
[----:B------:R-:W-:Y:S01]  /*3770*/  UMOV UR8, 0xffff ;  /* 0x0000ffff00087882 */ /* 0x000fe20000000000 */
[----:B------:R-:W-:Y:S02]  /*3780*/  UMOV UR5, 0x1 ;  /* 0x0000000100057882 */ /* 0x000fe40000000000 */
[----:B------:R-:W-:-:S04]  /*3790*/  USHF.R.U32.HI UR6, URZ, 0x5, UR6 ;  /* 0x00000005ff067899 */ /* 0x000fc80008011606 */
[----:B------:R-:W-:Y:S02]  /*37a0*/  USHF.L.U32 UR8, UR8, UR6, URZ ;  /* 0x0000000608087299 */ /* 0x000fe400080006ff */
[----:B------:R-:W-:-:S04]  /*37b0*/  USHF.L.U32 UR5, UR5, UR6, URZ ;  /* 0x0000000605057299 */ /* 0x000fc800080006ff */
[----:B-1----:R-:W-:-:S04]  /*37c0*/  LOP3.LUT R0, R0, UR8, RZ, 0xc0, !PT ;  /* 0x0000000800007c12 */ /* 0x002fc8000f8ec0ff */
[----:B------:R-:W-:-:S13]  /*37d0*/  ISETP.NE.AND P0, PT, R0, UR8, PT ;  /* 0x0000000800007c0c */ /* 0x000fda000bf05270 */
[----:B------:R-:W-:Y:S05]  /*37e0*/  @P0 BRA `(.L_x_65) ;  /* 0x0000000000580947 */ /* 0x000fea0003800000 */
[----:B------:R-:W1:Y:S02]  /*37f0*/  LDS R0, [UR4+0x18] ;  /* 0x00001804ff007984 */ /* 0x000e640008000800 */
[----:B-1----:R-:W-:-:S04]  /*3800*/  LOP3.LUT R0, R0, UR5, RZ, 0xc0, !PT ;  /* 0x0000000500007c12 */ /* 0x002fc8000f8ec0ff */
[----:B------:R-:W-:-:S13]  /*3810*/  ISETP.NE.AND P0, PT, R0, UR5, PT ;  /* 0x0000000500007c0c */ /* 0x000fda000bf05270 */
[----:B------:R-:W-:Y:S05]  /*3820*/  @P0 BRA `(.L_x_66) ;  /* 0x00000000003c0947 */ /* 0x000fea0003800000 */
[----:B------:R-:W1:Y:S01]  /*3830*/  S2R R2, SR_LANEID ;  /* 0x0000000000027919 */ /* 0x000e620000000000 */
[----:B------:R-:W-:Y:S01]  /*3840*/  ULOP3.LUT UR8, URZ, UR8, URZ, 0x33, !UPT ;  /* 0x00000008ff087292 */ /* 0x000fe2000f8e33ff */
[----:B------:R-:W-:Y:S02]  /*3850*/  VOTEU.ANY UR7, UPT, PT ;  /* 0x0000000000077886 */ /* 0x000fe400038e0100 */
[----:B------:R-:W-:-:S03]  /*3860*/  UFLO.U32 UR7, UR7 ;  /* 0x00000007000772bd */ /* 0x000fc600080e0000 */
[----:B------:R-:W-:-:S04]  /*3870*/  IMAD.U32 R0, RZ, RZ, UR8 ;  /* 0x00000008ff007e24 */ /* 0x000fc8000f8e00ff */
[----:B------:R2:W3:Y:S02]  /*3880*/  REDUX UR6, R0 ;  /* 0x00000000000673c4 */ /* 0x0004e40000000000 */
[----:B------:R1:W-:Y:S02]  /*3890*/  UTCATOMSWS.AND URZ, UR8 ;  /* 0x0000000800ff79e3 */ /* 0x0003e40008000000 */
[----:B-1----:R-:W-:Y:S02]  /*38a0*/  ISETP.EQ.U32.AND P0, PT, R2, UR7, PT ;  /* 0x0000000702007c0c */ /* 0x002fe4000bf02070 */
[----:B--2---:R-:W-:Y:S02]  /*38b0*/  LOP3.LUT R0, RZ, UR5, RZ, 0x33, !PT ;  /* 0x00000005ff007c12 */ /* 0x004fe4000f8e33ff */
[----:B---3--:R-:W-:Y:S02]  /*38c0*/  MOV R2, UR6 ;  /* 0x0000000600027c02 */ /* 0x008fe40008000f00 */
[----:B------:R-:W1:Y:S07]  /*38d0*/  REDUX UR5, R0 ;  /* 0x00000000000573c4 */ /* 0x000e6e0000000000 */
[----:B------:R2:W-:Y:S01]  /*38e0*/  @P0 ATOMS.AND RZ, [UR4+0x14], R2 ;  /* 0x00001402ffff098c */ /* 0x0005e2000a800004 */
[----:B-1----:R-:W-:-:S05]  /*38f0*/  IMAD.U32 R0, RZ, RZ, UR5 ;  /* 0x00000005ff007e24 */ /* 0x002fca000f8e00ff */
[----:B------:R2:W-:Y:S01]  /*3900*/  @P0 ATOMS.AND RZ, [UR4+0x18], R0 ;  /* 0x00001800ffff098c */ /* 0x0005e2000a800004 */
[----:B------:R-:W-:Y:S05]  /*3910*/  BRA `(.L_x_67) ;  /* 0x0000000000147947 */ /* 0x000fea0003800000 */
.L_x_66:
[----:B------:R-:W-:Y:S02]  /*3920*/  MOV R2, 0x3940 ;  /* 0x0000394000027802 */ /* 0x000fe40000000f00 */
[----:B----45:R-:W-:Y:S05]  /*3930*/  CALL.REL.NOINC `($__internal_0_$__cuda_sm10x_tcgen05_guardrail_trap_col_being_dealloced_not_returned_by_alloc) ;  /* 0x0000006000407944 */ /* 0x030fea0003c00000 */
[----:B------:R-:W-:Y:S05]  /*3940*/  BRA `(.L_x_67) ;  /* 0x0000000000087947 */ /* 0x000fea0003800000 */
.L_x_65:
[----:B------:R-:W-:Y:S02]  /*3950*/  MOV R2, 0x3970 ;  /* 0x0000397000027802 */ /* 0x000fe40000000f00 */
[----:B----45:R-:W-:Y:S05]  /*3960*/  CALL.REL.NOINC `($__internal_2_$__cuda_sm10x_tcgen05_guardrail_trap_unallocated_columns_being_dealloced) ;  /* 0x00000060004c7944 */ /* 0x030fea0003c00000 */
.L_x_67:
[----:B------:R-:W-:Y:S01]  /*3970*/  NOP ;  /* 0x0000000000007918 */ /* 0x000fe20000000000 */
[----:B------:R-:W-:Y:S05]  /*3980*/  EXIT ;  /* 0x000000000000794d */ /* 0x000fea0003800000 */
.L_x_49:
[----:B------:R-:W-:-:S09]  /*3990*/  UISETP.NE.OR UP2, UPT, UR8, 0x3, !UP2 ;  /* 0x000000030800788c */ /* 0x000fd2000d745670 */
[----:B------:R-:W-:Y:S05]  /*39a0*/  BRA.U UP2, `(.L_x_68) ;  /* 0x0000001102087547 */ /* 0x000fea000b800000 */
[----:B------:R-:W1:Y:S01]  /*39b0*/  LDC R0, c[0x0][0xb30] ;  /* 0x0002cc00ff007b82 */ /* 0x000e620000000800 */
[----:B------:R-:W2:Y:S01]  /*39c0*/  LDCU.64 UR8, c[0x0][0x888] ;  /* 0x00011100ff0877ac */ /* 0x000ea20008000a00 */
[----:B------:R-:W-:Y:S02]  /*39d0*/  HFMA2 R27, -RZ, RZ, 0, 0 ;  /* 0x00000000ff1b7431 */ /* 0x000fe400000001ff */
[----:B------:R-:W-:Y:S01]  /*39e0*/  IMAD.MOV.U32 R29, RZ, RZ, 0x1 ;  /* 0x00000001ff1d7424 */ /* 0x000fe200078e00ff */
[----:B------:R-:W-:Y:S01]  /*39f0*/  MOV R25, 0x2000 ;  /* 0x0000200000197802 */ /* 0x000fe20000000f00 */
[----:B------:R-:W4:Y:S01]  /*3a00*/  LDCU.64 UR4, c[0x0][0x890] ;  /* 0x00011200ff0477ac */ /* 0x000f220008000a00 */
[----:B------:R-:W-:Y:S01]  /*3a10*/  IMAD.MOV.U32 R28, RZ, RZ, RZ ;  /* 0x000000ffff1c7224 */ /* 0x000fe200078e00ff */
[----:B------:R-:W3:Y:S01]  /*3a20*/  LDC R24, c[0x0][0x370] ;  /* 0x0000dc00ff187b82 */ /* 0x000ee20000000800 */
[----:B------:R-:W-:Y:S01]  /*3a30*/  UMOV UR7, 0x400 ;  /* 0x0000040000077882 */ /* 0x000fe20000000000 */
[----:B------:R-:W-:-:S02]  /*3a40*/  UPLOP3.LUT UP1, UPT, UPT, UPT, UPT, 0x40, 0x4 ;  /* 0x000000000004789c */ /* 0x000fc40003f2e870 */
[----:B------:R-:W-:-:S04]  /*3a50*/  ULEA UR7, UR37, UR7, 0x18 ;  /* 0x0000000725077291 */ /* 0x000fc8000f8ec0ff */
[----:B------:R-:W3:Y:S01]  /*3a60*/  LDC R3, c[0x0][0xb0c] ;  /* 0x0002c300ff037b82 */ /* 0x000ee20000000800 */
[----:B------:R-:W-:Y:S02]  /*3a70*/  UIADD3 UR13, UPT, UPT, UR7, 0x68, URZ ;  /* 0x00000068070d7890 */ /* 0x000fe4000fffe0ff */
[----:B--2---:R-:W-:Y:S02]  /*3a80*/  UISETP.NE.U32.AND UP2, UPT, UR8, URZ, UPT ;  /* 0x000000ff0800728c */ /* 0x004fe4000bf45070 */
[----:B------:R-:W-:Y:S02]  /*3a90*/  UIADD3 UR33, UPT, UPT, UR7, 0x50, URZ ;  /* 0x0000005007217890 */ /* 0x000fe4000fffe0ff */
[----:B----4-:R-:W-:Y:S01]  /*3aa0*/  UISETP.NE.U32.AND UP3, UPT, UR4, URZ, UPT ;  /* 0x000000ff0400728c */ /* 0x010fe2000bf65070 */
[----:B------:R-:W2:Y:S01]  /*3ab0*/  LDC R18, c[0x0][0xb20] ;  /* 0x0002c800ff127b82 */ /* 0x000ea20000000800 */
[----:B-1----:R-:W-:Y:S01]  /*3ac0*/  ISETP.NE.AND P1, PT, R0, 0x1, PT ;  /* 0x000000010000780c */ /* 0x002fe20003f25270 */
[----:B------:R-:W-:-:S02]  /*3ad0*/  UISETP.NE.AND.EX UP2, UPT, UR9, URZ, UPT, UP2 ;  /* 0x000000ff0900728c */ /* 0x000fc4000bf45320 */
[----:B------:R-:W-:Y:S02]  /*3ae0*/  UIADD3 UR25, UPT, UPT, UR7, 0x58, URZ ;  /* 0x0000005807197890 */ /* 0x000fe4000fffe0ff */
[----:B------:R-:W-:Y:S02]  /*3af0*/  UIADD3 UR17, UPT, UPT, UR7, 0x60, URZ ;  /* 0x0000006007117890 */ /* 0x000fe4000fffe0ff */
[----:B------:R-:W1:Y:S01]  /*3b00*/  LDC.64 R30, c[0x0][0x348] ;  /* 0x0000d200ff1e7b82 */ /* 0x000e620000000a00 */
[----:B------:R-:W-:Y:S02]  /*3b10*/  UPRMT UR13, UR37, 0x654, UR13 ;  /* 0x00000654250d7896 */ /* 0x000fe4000800000d */
[----:B------:R-:W-:-:S05]  /*3b20*/  UISETP.NE.AND.EX UP3, UPT, UR5, URZ, UPT, UP3 ;  /* 0x000000ff0500728c */ /* 0x000fca000bf65330 */
[----:B------:R-:W4:Y:S08]  /*3b30*/  LDC.64 R16, c[0x0][0xb10] ;  /* 0x0002c400ff107b82 */ /* 0x000f300000000a00 */
[----:B------:R-:W1:Y:S08]  /*3b40*/  LDC.64 R6, c[0x0][0xb18] ;  /* 0x0002c600ff067b82 */ /* 0x000e700000000a00 */
[----:B------:R-:W1:Y:S08]  /*3b50*/  LDC.64 R4, c[0x0][0xb28] ;  /* 0x0002ca00ff047b82 */ /* 0x000e700000000a00 */
[----:B--23--:R-:W1:Y:S02]  /*3b60*/  LDC R19, c[0x0][0x374] ;  /* 0x0000dd00ff137b82 */ /* 0x00ce640000000800 */
.L_x_79:
[C---:B------:R-:W-:Y:S02]  /*3b70*/  LEA R0, R28.reuse, UR7, 0x3 ;  /* 0x000000071c007c11 */ /* 0x040fe4000f8e18ff */
[----:B------:R-:W-:Y:S02]  /*3b80*/  SHF.L.U32 R2, R27, 0x1f, RZ ;  /* 0x0000001f1b027819 */ /* 0x000fe400000006ff */
[----:B------:R-:W-:Y:S02]  /*3b90*/  LEA R20, R28, UR7, 0x4 ;  /* 0x000000071c147c11 */ /* 0x000fe4000f8e20ff */
[----:B--2---:R-:W2:Y:S02]  /*3ba0*/  SYNCS.PHASECHK.TRANS64.TRYWAIT P0, [R0+URZ+0xa0], R2 ;  /* 0x0000a002000075a7 */ /* 0x004ea400080011ff */
[----:B--2---:R-:W-:Y:S05]  /*3bb0*/  @!P0 BRA `(.L_x_69) ;  /* 0x0000005800508947 */ /* 0x004fea0003800000 */
.L_x_161:
[----:B------:R-:W-:Y:S01]  /*3bc0*/  ISETP.GE.AND P0, PT, R40, 0x1, PT ;  /* 0x000000012800780c */ /* 0x000fe20003f06270 */
[----:B------:R-:W3:Y:S01]  /*3bd0*/  LDS.128 R20, [R20+0x130] ;  /* 0x0001300014147984 */ /* 0x000ee20000000c00 */
[----:B--2---:R-:W-:Y:S01]  /*3be0*/  VIADD R0, R0, 0xb0 ;  /* 0x000000b000007836 */ /* 0x004fe20000000000 */
[----:B------:R-:W-:Y:S01]  /*3bf0*/  @!PT LDS RZ, [RZ] ;  /* 0x00000000fffff984 */ /* 0x000fe20000000800 */
[----:B------:R-:W-:Y:S01]  /*3c00*/  @!PT LDS RZ, [RZ] ;  /* 0x00000000fffff984 */ /* 0x000fe20000000800 */
[----:B------:R-:W-:Y:S01]  /*3c10*/  @!PT LDS RZ, [RZ] ;  /* 0x00000000fffff984 */ /* 0x000fe20000000800 */
[----:B------:R-:W-:Y:S01]  /*3c20*/  @!PT LDS RZ, [RZ] ;  /* 0x00000000fffff984 */ /* 0x000fe20000000800 */
[----:B------:R2:W-:Y:S06]  /*3c30*/  MEMBAR.ALL.CTA ;  /* 0x0000000000007992 */ /* 0x0005ec0000008000 */
[----:B--2---:R-:W2:Y:S01]  /*3c40*/  FENCE.VIEW.ASYNC.S ;  /* 0x00000000000073c6 */ /* 0x004ea20000000000 */
[----:B------:R-:W-:Y:S04]  /*3c50*/  PRMT R0, RZ, 0x654, R0 ;  /* 0x00000654ff007816 */ /* 0x000fe80000000000 */
[----:B--2---:R2:W-:Y:S01]  /*3c60*/  SYNCS.ARRIVE.TRANS64.RED.A1T0 RZ, [R0+URZ], RZ ;  /* 0x000000ff00ff79a7 */ /* 0x0045e200081004ff */
[----:B---3--:R-:W-:Y:S11]  /*3c70*/  LOP3.LUT P3, RZ, R22, 0x1, RZ, 0xc0, !PT ;  /* 0x0000000116ff7812 */ /* 0x008ff6000786c0ff */
[----:B------:R-:W-:Y:S02]  /*3c80*/  @!UPT UIADD3 URZ, UPT, UPT, URZ, URZ, URZ ;  /* 0x000000fffffff290 */ /* 0x000fe4000fffe0ff */
[----:B------:R-:W-:Y:S02]  /*3c90*/  @P3 MOV R11, R20 ;  /* 0x00000014000b3202 */ /* 0x000fe40000000f00 */
[----:B------:R-:W-:Y:S01]  /*3ca0*/  @P3 LOP3.LUT R10, R21, 0xffff, RZ, 0xc0, !PT ;  /* 0x0000ffff150a3812 */ /* 0x000fe200078ec0ff */
[----:B--2---:R-:W-:Y:S06]  /*3cb0*/  @!P0 BRA `(.L_x_70) ;  /* 0x0000000000a48947 */ /* 0x004fec0003800000 */
[-C--:B-1----:R-:W-:Y:S01]  /*3cc0*/  IMAD.HI.U32 R0, R19, R7.reuse, RZ ;  /* 0x0000000713007227 */ /* 0x082fe200078e00ff */
[----:B------:R-:W-:Y:S02]  /*3cd0*/  ISETP.NE.AND P0, PT, R6, 0x1, PT ;  /* 0x000000010600780c */ /* 0x000fe40003f05270 */
[----:B------:R-:W-:Y:S01]  /*3ce0*/  ISETP.NE.AND P2, PT, R40, 0x1, PT ;  /* 0x000000012800780c */ /* 0x000fe20003f45270 */
[----:B----4-:R-:W-:Y:S01]  /*3cf0*/  IMAD.HI.U32 R9, R24, R16, RZ ;  /* 0x0000001018097227 */ /* 0x010fe200078e00ff */
[----:B------:R-:W-:Y:S02]  /*3d00*/  SHF.R.U32.HI R0, RZ, R18, R0 ;  /* 0x00000012ff007219 */ /* 0x000fe40000011600 */
[----:B------:R-:W-:Y:S01]  /*3d10*/  ISETP.NE.AND P4, PT, R3, 0x1, PT ;  /* 0x000000010300780c */ /* 0x000fe20003f85270 */
[----:B------:R-:W-:Y:S01]  /*3d20*/  IMAD.HI.U32 R13, R10, R7, RZ ;  /* 0x000000070a0d7227 */ /* 0x000fe200078e00ff */
[----:B------:R-:W-:Y:S02]  /*3d30*/  SHF.R.U32.HI R9, RZ, R17, R9 ;  /* 0x00000011ff097219 */ /* 0x000fe40000011609 */
[----:B------:R-:W-:Y:S01]  /*3d40*/  SEL R0, R19, R0, !P0 ;  /* 0x0000000013007207 */ /* 0x000fe20004000000 */
[----:B------:R-:W-:Y:S01]  /*3d50*/  IMAD.HI.U32 R12, R11, R16, RZ ;  /* 0x000000100b0c7227 */ /* 0x000fe200078e00ff */
[----:B------:R-:W-:Y:S03]  /*3d60*/  SEL R9, R24, R9, !P4 ;  /* 0x0000000918097207 */ /* 0x000fe60006000000 */
[-C--:B------:R-:W-:Y:S01]  /*3d70*/  IMAD.HI.U32 R8, R0, R4.reuse, RZ ;  /* 0x0000000400087227 */ /* 0x080fe200078e00ff */
[----:B------:R-:W-:Y:S03]  /*3d80*/  SHF.R.U32.HI R12, RZ, R17, R12 ;  /* 0x00000011ff0c7219 */ /* 0x000fe6000001160c */
[----:B------:R-:W-:Y:S01]  /*3d90*/  IMAD.HI.U32 R2, R9, R4, RZ ;  /* 0x0000000409027227 */ /* 0x000fe200078e00ff */
[-C--:B------:R-:W-:Y:S02]  /*3da0*/  @P2 SHF.R.U32.HI R0, RZ, R5.reuse, R8 ;  /* 0x00000005ff002219 */ /* 0x080fe40000011608 */
[----:B------:R-:W-:Y:S02]  /*3db0*/  SHF.R.U32.HI R8, RZ, R18, R13 ;  /* 0x00000012ff087219 */ /* 0x000fe4000001160d */
[----:B------:R-:W-:Y:S01]  /*3dc0*/  @P2 SHF.R.U32.HI R9, RZ, R5, R2 ;  /* 0x00000005ff092219 */ /* 0x000fe20000011602 */
[----:B------:R-:W-:Y:S01]  /*3dd0*/  IMAD R0, R40, R0, RZ ;  /* 0x0000000028007224 */ /* 0x000fe200078e02ff */
[----:B------:R-:W-:Y:S02]  /*3de0*/  SEL R8, R10, R8, !P0 ;  /* 0x000000080a087207 */ /* 0x000fe40004000000 */
[----:B------:R-:W-:Y:S01]  /*3df0*/  SEL R2, R11, R12, !P4 ;  /* 0x0000000c0b027207 */ /* 0x000fe20006000000 */
[----:B------:R-:W-:Y:S01]  /*3e00*/  IMAD R12, R40, R9, RZ ;  /* 0x00000009280c7224 */ /* 0x000fe200078e02ff */
[C---:B------:R-:W-:Y:S01]  /*3e10*/  ISETP.GE.AND P0, PT, R8.reuse, R0, PT ;  /* 0x000000000800720c */ /* 0x040fe20003f06270 */
[----:B------:R-:W-:Y:S03]  /*3e20*/  IMAD.HI.U32 R0, R8, R4, RZ ;  /* 0x0000000408007227 */ /* 0x000fe600078e00ff */
[----:B------:R-:W-:Y:S02]  /*3e30*/  ISETP.GE.OR P0, PT, R2, R12, P0 ;  /* 0x0000000c0200720c */ /* 0x000fe40000706670 */
[-C--:B------:R-:W-:Y:S04]  /*3e40*/  SHF.R.U32.HI R0, RZ, R5.reuse, R0 ;  /* 0x00000005ff007219 */ /* 0x080fe80000011600 */
[----:B------:R-:W-:Y:S05]  /*3e50*/  SEL R13, R8, R0, !P2 ;  /* 0x00000000080d7207 */ /* 0x000fea0005000000 */
[----:B------:R-:W-:Y:S02]  /*3e60*/  IMAD.MOV R12, RZ, RZ, -R13 ;  /* 0x000000ffff0c7224 */ /* 0x000fe400078e0a0d */
[----:B------:R-:W-:Y:S04]  /*3e70*/  @!P0 IMAD.HI.U32 R0, R2, R4, RZ ;  /* 0x0000000402008227 */ /* 0x000fe800078e00ff */
[----:B------:R-:W-:Y:S01]  /*3e80*/  IMAD R12, R40, R12, R8 ;  /* 0x0000000c280c7224 */ /* 0x000fe200078e0208 */
[----:B------:R-:W-:Y:S04]  /*3e90*/  @!P0 SHF.R.U32.HI R0, RZ, R5, R0 ;  /* 0x00000005ff008219 */ /* 0x000fe80000011600 */
[----:B------:R-:W-:Y:S04]  /*3ea0*/  @!P0 SEL R0, R2, R0, !P2 ;  /* 0x0000000002008207 */ /* 0x000fe80005000000 */
[----:B------:R-:W-:Y:S01]  /*3eb0*/  @!P0 IADD3 R13, PT, PT, R13, -R0, RZ ;  /* 0x800000000d0d8210 */ /* 0x000fe20007ffe0ff */
[----:B------:R-:W-:Y:S01]  /*3ec0*/  @!P0 IMAD R0, R9, R12, R0 ;  /* 0x0000000c09008224 */ /* 0x000fe200078e0200 */
[----:B------:R-:W-:Y:S01]  /*3ed0*/  IADD3 R9, PT, PT, -R8, RZ, RZ ;  /* 0x000000ff08097210 */ /* 0x000fe20007ffe1ff */
[--C-:B------:R-:W-:Y:S02]  /*3ee0*/  IMAD.MOV R12, RZ, RZ, -R2.reuse ;  /* 0x000000ffff0c7224 */ /* 0x100fe400078e0a02 */
[----:B------:R-:W-:Y:S02]  /*3ef0*/  @!P0 IMAD R8, R13, R40, R2 ;  /* 0x000000280d088224 */ /* 0x000fe400078e0202 */
[----:B------:R-:W-:Y:S02]  /*3f00*/  @!P0 IMAD.MOV.U32 R2, RZ, RZ, R0 ;  /* 0x000000ffff028224 */ /* 0x000fe400078e0000 */
[----:B------:R-:W-:Y:S02]  /*3f10*/  IMAD R11, R3, R12, R11 ;  /* 0x0000000c030b7224 */ /* 0x000fe400078e020b */
[----:B------:R-:W-:Y:S02]  /*3f20*/  IMAD R10, R6, R9, R10 ;  /* 0x00000009060a7224 */ /* 0x000fe400078e020a */
[----:B------:R-:W-:Y:S02]  /*3f30*/  IMAD R11, R2, R3, R11 ;  /* 0x00000003020b7224 */ /* 0x000fe400078e020b */
[----:B------:R-:W-:Y:S02]  /*3f40*/  IMAD R10, R8, R6, R10 ;  /* 0x00000006080a7224 */ /* 0x000fe400078e020a */
.L_x_70:
[----:B------:R-:W-:Y:S05]  /*3f50*/  BRA.U UP1, `(.L_x_71) ;  /* 0x0000000101107547 */ /* 0x000fea000b800000 */
[----:B------:R-:W-:Y:S04]  /*3f60*/  MOV R2, UR6 ;  /* 0x0000000600027c02 */ /* 0x000fe80008000f00 */
[----:B------:R-:W-:Y:S04]  /*3f70*/  SHF.L.U32 R2, R2, 0x1f, RZ ;  /* 0x0000001f02027819 */ /* 0x000fe800000006ff */
[----:B------:R-:W2:Y:S02]  /*3f80*/  SYNCS.PHASECHK.TRANS64.TRYWAIT P0, [UR7+0x98], R2 ;  /* 0x00009802ff0075a7 */ /* 0x000ea40008001107 */
[----:B--2---:R-:W-:Y:S05]  /*3f90*/  @!P0 BRA `(.L_x_72) ;  /* 0x00000054006c8947 */ /* 0x004fea0003800000 */
.L_x_71:
[----:B------:R-:W-:Y:S02]  /*3fa0*/  R2UR UR35, R15 ;  /* 0x000000000f2372ca */ /* 0x000fe400000e0000 */
[----:B------:R-:W-:Y:S02]  /*3fb0*/  R2UR UR34, R14 ;  /* 0x000000000e2272ca */ /* 0x000fe400000e0000 */
[----:B------:R-:W-:Y:S02]  /*3fc0*/  ISETP.NE.U32.AND P2, PT, RZ, UR4, PT ;  /* 0x00000004ff007c0c */ /* 0x000fe4000bf45070 */
[----:B------:R-:W-:Y:S02]  /*3fd0*/  SHF.L.U32 R14, R29, 0x1f, RZ ;  /* 0x0000001f1d0e7819 */ /* 0x000fe400000006ff */
[----:B------:R-:W-:Y:S05]  /*3fe0*/  ISETP.NE.AND.EX P2, PT, RZ, UR5, PT, P2 ;  /* 0x00000005ff007c0c */ /* 0x000fea000bf45320 */
[----:B------:R-:W-:Y:S02]  /*3ff0*/  USHF.L.U32 UR35, UR35, 0x6, URZ ;  /* 0x0000000623237899 */ /* 0x000fe400080006ff */
[----:B------:R-:W-:Y:S01]  /*4000*/  USHF.L.U32 UR34, UR34, 0x8, URZ ;  /* 0x0000000822227899 */ /* 0x000fe200080006ff */
[----:B------:R-:W-:Y:S11]  /*4010*/  BRA.U !UP3, `(.L_x_73) ;  /* 0x000000010b347547 */ /* 0x000ff6000b800000 */
[----:B------:R-:W-:Y:S01]  /*4020*/  UPLOP3.LUT UP0, UPT, UPT, UPT, UP2, 0x80, 0x8 ;  /* 0x000000000008789c */ /* 0x000fe20003f0f020 */
[----:B--2---:R-:W-:Y:S02]  /*4030*/  HFMA2 R0, -RZ, RZ, 0, 5.9604644775390625e-08 ;  /* 0x00000001ff007431 */ /* 0x004fe400000001ff */
[----:B------:R-:W-:Y:S03]  /*4040*/  IMAD.MOV.U32 R88, RZ, RZ, 0x1 ;  /* 0x00000001ff587424 */ /* 0x000fe600078e00ff */
[----:B------:R-:W-:Y:S05]  /*4050*/  PLOP3.LUT P0, PT, PT, PT, UP0, 0x80, 0x8 ;  /* 0x000000000008781c */ /* 0x000fea0003f0f008 */
[----:B------:R-:W2:Y:S01]  /*4060*/  @UP0 LDCU.64 UR10, c[0x0][0x888] ;  /* 0x00011100ff0a07ac */ /* 0x000ea20008000a00 */
[----:B------:R-:W-:Y:S07]  /*4070*/  @UP0 UIMAD UR8, UR36, UR4, URZ ;  /* 0x00000004240802a4 */ /* 0x000fee000f8e02ff */
[----:B------:R-:W-:Y:S01]  /*4080*/  @!P0 PRMT R88, R0, 0x7610, R88 ;  /* 0x0000761000588816 */ /* 0x000fe20000000058 */
[----:B--2---:R-:W-:Y:S03]  /*4090*/  @UP0 UIMAD.WIDE UR10, UR8, 0x4, UR10 ;  /* 0x00000004080a08a5 */ /* 0x004fe6000f8e020a */
[----:B------:R-:W2:Y:S03]  /*40a0*/  @!UP0 LDCU UR8, c[0x0][0x880] ;  /* 0x00011000ff0887ac */ /* 0x000ea60008000800 */
[----:B------:R-:W-:Y:S01]  /*40b0*/  IMAD.U32 R8, RZ, RZ, UR10 ;  /* 0x0000000aff087e24 */ /* 0x000fe2000f8e00ff */
[----:B------:R-:W-:Y:S05]  /*40c0*/  MOV R9, UR11 ;  /* 0x0000000b00097c02 */ /* 0x000fea0008000f00 */
[----:B-----5:R3:W5:Y:S02]  /*40d0*/  @P0 LDG.E R49, desc[UR46][R8.64] ;  /* 0x0000002e08310981 */ /* 0x020764000c1e1900 */
[----:B--23--:R-:W-:Y:S07]  /*40e0*/  @!P0 IMAD.U32 R49, RZ, RZ, UR8 ;  /* 0x00000008ff318e24 */ /* 0x00cfee000f8e00ff */
.L_x_73:
[----:B-----5:R-:W-:Y:S01]  /*40f0*/  @!P2 FSETP.EQ.AND P0, PT, R49, RZ, PT ;  /* 0x000000ff3100a20b */ /* 0x020fe20003f02000 */
[----:B------:R-:W-:Y:S01]  /*4100*/  @!UPT UIADD3 URZ, UPT, UPT, URZ, URZ, URZ ;  /* 0x000000fffffff290 */ /* 0x000fe2000fffe0ff */
[----:B------:R-:W-:Y:S11]  /*4110*/  @!P2 BRA `(.L_x_74) ;  /* 0x000000000014a947 */ /* 0x000ff60003800000 */
[----:B------:R-:W-:Y:S02]  /*4120*/  LOP3.LUT P2, RZ, R88, 0xff, RZ, 0xc0, !PT ;  /* 0x000000ff58ff7812 */ /* 0x000fe4000784c0ff */
[----:B------:R-:W-:Y:S04]  /*4130*/  PLOP3.LUT P0, PT, PT, PT, UP0, 0x80, 0x8 ;  /* 0x000000000008781c */ /* 0x000fe80003f0f008 */
[----:B------:R-:W-:Y:S07]  /*4140*/  PLOP3.LUT P0, PT, P0, PT, PT, 0x8, 0x80 ;  /* 0x000000000080781c */ /* 0x000fee000070e170 */
[----:B------:R-:W-:Y:S11]  /*4150*/  @P2 FSETP.EQ.AND P0, PT, R49, RZ, PT ;  /* 0x000000ff3100220b */ /* 0x000ff60003f02000 */
[----:B------:R-:W-:Y:S02]  /*4160*/  @!UPT UIADD3 URZ, UPT, UPT, URZ, URZ, URZ ;  /* 0x000000fffffff290 */ /* 0x000fe4000fffe0ff */
.L_x_74:
[----:B------:R-:W3:Y:S01]  /*4170*/  SYNCS.PHASECHK.TRANS64.TRYWAIT P2, [UR7+0x70], R14 ;  /* 0x0000700eff0075a7 */ /* 0x000ee20008041107 */
[----:B------:R-:W-:Y:S04]  /*4180*/  ELECT P4, URZ, PT ;  /* 0x0000000000ff782f */ /* 0x000fe80003880000 */
[----:B------:R-:W-:Y:S11]  /*4190*/  PLOP3.LUT P4, PT, P0, P4, PT, 0xf2, 0x2f ;  /* 0x00000000002f781c */ /* 0x000ff60000789e72 */
[----:B------:R-:W-:Y:S02]  /*41a0*/  @!UPT UIADD3 URZ, UPT, UPT, URZ, URZ, URZ ;  /* 0x000000fffffff290 */ /* 0x000fe4000fffe0ff */
[----:B-1----:R-:W-:Y:S05]  /*41b0*/  @!P4 IADD3 R8, P0, PT, R30, 0x580, RZ ;  /* 0x000005801e08c810 */ /* 0x002fea0007f1e0ff */
[----:B--2---:R-:W-:Y:S01]  /*41c0*/  @!P4 IMAD.X R2, RZ, RZ, R31, P0 ;  /* 0x000000ffff02c224 */ /* 0x004fe200000e061f */
[----:B---3--:R-:W-:Y:S07]  /*41d0*/  @!P2 BRA `(.L_x_75) ;  /* 0x0000005000f4a947 */ /* 0x008fee0003800000 */
.L_x_164:
[----:B------:R-:W-:Y:S01]  /*41e0*/  @!P4 R2UR UR8, R2 ;  /* 0x000000000208c2ca */ /* 0x000fe200000e0000 */
[----:B------:R-:W-:Y:S01]  /*41f0*/  VOTEU.ALL UP1, P4 ;  /* 0x0000000000ff7886 */ /* 0x000fe20002020000 */
[----:B------:R-:W-:Y:S01]  /*4200*/  @!P4 R2UR UR9, R8 ;  /* 0x000000000809c2ca */ /* 0x000fe200000e0000 */
[----:B-1----:R-:W-:Y:S01]  /*4210*/  @!P4 IMAD.MOV.U32 R0, RZ, RZ, 0x2000 ;  /* 0x00002000ff00c424 */ /* 0x002fe200078e00ff */
[----:B------:R-:W-:Y:S01]  /*4220*/  UMOV UR10, 0x0 ;  /* 0x00000000000a7882 */ /* 0x000fe20000000000 */
[----:B------:R-:W-:Y:S01]  /*4230*/  UMOV UR11, 0x10000000 ;  /* 0x10000000000b7882 */ /* 0x000fe20000000000 */
[----:B------:R-:W-:Y:S01]  /*4240*/  @!UP1 UIADD3 UR32, UPT, UPT, UR7, 0x400, URZ ;  /* 0x0000040007209890 */ /* 0x000fe2000fffe0ff */
[----:B------:R-:W-:Y:S06]  /*4250*/  VOTEU.ALL UP1, P4 ;  /* 0x0000000000ff7886 */ /* 0x000fec0002020000 */
[----:B------:R-:W-:Y:S01]  /*4260*/  IMAD.U32 R9, RZ, RZ, UR8 ;  /* 0x00000008ff097e24 */ /* 0x000fe2000f8e00ff */
[----:B------:R-:W-:Y:S01]  /*4270*/  UPRMT UR8, UR37, 0x654, UR33 ;  /* 0x0000065425087896 */ /* 0x000fe20008000021 */
[----:B------:R-:W-:Y:S03]  /*4280*/  IMAD.U32 R8, RZ, RZ, UR9 ;  /* 0x00000009ff087e24 */ /* 0x000fe6000f8e00ff */
[----:B------:R-:W-:Y:S02]  /*4290*/  @!P4 R2UR UR15, R9 ;  /* 0x00000000090fc2ca */ /* 0x000fe400000e0000 */
[----:B------:R-:W-:Y:S02]  /*42a0*/  @!P4 R2UR UR14, R8 ;  /* 0x00000000080ec2ca */ /* 0x000fe400000e0000 */
[----:B------:R-:W-:Y:S05]  /*42b0*/  @!P4 IADD3 R8, P0, PT, R30, 0x580, RZ ;  /* 0x000005801e08c810 */ /* 0x000fea0007f1e0ff */
[----:B------:R-:W-:Y:S06]  /*42c0*/  @!P4 IMAD.X R2, RZ, RZ, R31, P0 ;  /* 0x000000ffff02c224 */ /* 0x000fec00000e061f */
[----:B------:R1:W-:Y:S01]  /*42d0*/  @!UP1 UTMALDG.3D [UR32], [UR14], desc[UR10] ;  /* 0x00000a200e0095b4 */ /* 0x0003e20008011000 */
[----:B------:R1:W-:Y:S01]  /*42e0*/  @!P4 SYNCS.ARRIVE.TRANS64.RED.A0TR RZ, [UR7+0x50], R0 ;  /* 0x00005000ffffc9a7 */ /* 0x0003e20008300407 */
[----:B------:R-:W-:Y:S01]  /*42f0*/  SYNCS.ARRIVE.TRANS64.RED.A1T0 RZ, [UR8], RZ ;  /* 0x000000ffffff79a7 */ /* 0x000fe20008100408 */
[----:B------:R-:W2:Y:S02]  /*4300*/  SYNCS.PHASECHK.TRANS64.TRYWAIT P2, [UR7+0x78], R14 ;  /* 0x0000780eff0075a7 */ /* 0x000ea40008041107 */
[----:B-12---:R-:W-:Y:S05]  /*4310*/  @!P2 BRA `(.L_x_76) ;  /* 0x0000005000bca947 */ /* 0x006fea0003800000 */
.L_x_166:
[----:B------:R-:W-:Y:S01]  /*4320*/  @!P4 R2UR UR8, R2 ;  /* 0x000000000208c2ca */ /* 0x000fe200000e0000 */
[----:B------:R-:W-:Y:S01]  /*4330*/  VOTEU.ALL UP1, P4 ;  /* 0x0000000000ff7886 */ /* 0x000fe20002020000 */
[----:B------:R-:W-:Y:S01]  /*4340*/  @!P4 R2UR UR9, R8 ;  /* 0x000000000809c2ca */ /* 0x000fe200000e0000 */
[----:B-1----:R-:W-:Y:S01]  /*4350*/  @!P4 IMAD.MOV.U32 R0, RZ, RZ, 0x2000 ;  /* 0x00002000ff00c424 */ /* 0x002fe200078e00ff */
[----:B------:R-:W-:Y:S01]  /*4360*/  UMOV UR10, 0x0 ;  /* 0x00000000000a7882 */ /* 0x000fe20000000000 */
[----:B------:R-:W-:Y:S01]  /*4370*/  UMOV UR11, 0x10000000 ;  /* 0x10000000000b7882 */ /* 0x000fe20000000000 */
[----:B------:R-:W-:Y:S02]  /*4380*/  @!UP1 UIADD3 UR26, UPT, UPT, UR34, 0x40, URZ ;  /* 0x00000040221a9890 */ /* 0x000fe4000fffe0ff */
[----:B------:R-:W-:Y:S01]  /*4390*/  @!UP1 UIADD3 UR24, UPT, UPT, UR7, 0x2400, URZ ;  /* 0x0000240007189890 */ /* 0x000fe2000fffe0ff */
[----:B------:R-:W-:Y:S01]  /*43a0*/  VOTEU.ALL UP1, P4 ;  /* 0x0000000000ff7886 */ /* 0x000fe20002020000 */
[----:B------:R-:W-:Y:S01]  /*43b0*/  UMOV UR27, UR35 ;  /* 0x00000023001b7c82 */ /* 0x000fe20008000000 */
[----:B------:R-:W-:Y:S02]  /*43c0*/  UMOV UR28, UR36 ;  /* 0x00000024001c7c82 */ /* 0x000fe40008000000 */
        /* <DEDUP_REMOVED lines=12> */
.L_x_168:
[----:B------:R-:W2:Y:S01]  /*4490*/  LDC.64 R12, c[0x0][0xb18] ;  /* 0x0002c600ff0c7b82 */ /* 0x000ea20000000a00 */
[----:B------:R-:W-:Y:S01]  /*44a0*/  @!P4 R2UR UR8, R2 ;  /* 0x000000000208c2ca */ /* 0x000fe200000e0000 */
[----:B------:R-:W-:Y:S01]  /*44b0*/  VOTEU.ALL UP1, P4 ;  /* 0x0000000000ff7886 */ /* 0x000fe20002020000 */
[----:B------:R-:W-:Y:S01]  /*44c0*/  @!P4 R2UR UR9, R8 ;  /* 0x000000000809c2ca */ /* 0x000fe200000e0000 */
[----:B-1----:R-:W-:Y:S01]  /*44d0*/  @!P4 IMAD.MOV.U32 R0, RZ, RZ, 0x2000 ;  /* 0x00002000ff00c424 */ /* 0x002fe200078e00ff */
[----:B------:R-:W-:Y:S03]  /*44e0*/  UMOV UR10, 0x0 ;  /* 0x00000000000a7882 */ /* 0x000fe60000000000 */
[----:B------:R-:W1:Y:S01]  /*44f0*/  @!P1 LDC R2, c[0x0][0xb0c] ;  /* 0x0002c300ff029b82 */ /* 0x000e620000000800 */
[----:B------:R-:W-:Y:S01]  /*4500*/  @!UP1 UIADD3 UR18, UPT, UPT, UR34, 0x80, URZ ;  /* 0x0000008022129890 */ /* 0x000fe2000fffe0ff */
[----:B------:R-:W-:Y:S01]  /*4510*/  @P3 SHF.R.U32.HI R26, RZ, 0x10, R21 ;  /* 0x00000010ff1a3819 */ /* 0x000fe20000011615 */
[----:B------:R-:W-:Y:S01]  /*4520*/  @!UP1 UIADD3 UR16, UPT, UPT, UR7, 0x4400, URZ ;  /* 0x0000440007109890 */ /* 0x000fe2000fffe0ff */
[----:B------:R-:W-:Y:S01]  /*4530*/  VIADD R28, R28, 0x1 ;  /* 0x000000011c1c7836 */ /* 0x000fe20000000000 */
[----:B------:R-:W-:Y:S01]  /*4540*/  VOTEU.ALL UP1, P4 ;  /* 0x0000000000ff7886 */ /* 0x000fe20002020000 */
[----:B------:R-:W-:Y:S01]  /*4550*/  UMOV UR11, 0x10000000 ;  /* 0x10000000000b7882 */ /* 0x000fe20000000000 */
[----:B------:R-:W-:Y:S01]  /*4560*/  UMOV UR19, UR35 ;  /* 0x0000002300137c82 */ /* 0x000fe20008000000 */
[----:B------:R-:W-:Y:S01]  /*4570*/  IMAD.U32 R9, RZ, RZ, UR8 ;  /* 0x00000008ff097e24 */ /* 0x000fe2000f8e00ff */
[----:B------:R-:W-:Y:S01]  /*4580*/  UMOV UR20, UR36 ;  /* 0x0000002400147c82 */ /* 0x000fe20008000000 */
[----:B------:R-:W-:Y:S01]  /*4590*/  IMAD.U32 R8, RZ, RZ, UR9 ;  /* 0x00000009ff087e24 */ /* 0x000fe2000f8e00ff */
[----:B------:R-:W-:Y:S02]  /*45a0*/  UPRMT UR8, UR37, 0x654, UR17 ;  /* 0x0000065425087896 */ /* 0x000fe40008000011 */
[----:B------:R-:W-:Y:S02]  /*45b0*/  @!P4 R2UR UR15, R9 ;  /* 0x00000000090fc2ca */ /* 0x000fe400000e0000 */
[----:B------:R-:W-:Y:S02]  /*45c0*/  @!P4 R2UR UR14, R8 ;  /* 0x00000000080ec2ca */ /* 0x000fe400000e0000 */
[----:B------:R-:W3:Y:S11]  /*45d0*/  LDC.64 R8, c[0x0][0xb10] ;  /* 0x0002c400ff087b82 */ /* 0x000ef60000000a00 */
[----:B------:R1:W-:Y:S01]  /*45e0*/  @!UP1 UTMALDG.3D [UR16], [UR14], desc[UR10] ;  /* 0x00000a100e0095b4 */ /* 0x0003e20008011000 */
[----:B------:R5:W-:Y:S01]  /*45f0*/  @!P4 SYNCS.ARRIVE.TRANS64.RED.A0TR RZ, [UR7+0x60], R0 ;  /* 0x00006000ffffc9a7 */ /* 0x000be20008300407 */
[C---:B---3--:R-:W-:Y:S01]  /*4600*/  @!P1 IMAD.HI.U32 R8, R11.reuse, R8, RZ ;  /* 0x000000080b089227 */ /* 0x048fe200078e00ff */
[----:B--2---:R-:W-:Y:S02]  /*4610*/  @!P1 ISETP.NE.AND P0, PT, R12, 0x1, PT ;  /* 0x000000010c00980c */ /* 0x004fe40003f05270 */
[----:B-1----:R-:W-:Y:S01]  /*4620*/  @!P1 ISETP.NE.AND P2, PT, R2, 0x1, PT ;  /* 0x000000010200980c */ /* 0x002fe20003f45270 */
[----:B------:R-:W-:Y:S01]  /*4630*/  SYNCS.ARRIVE.TRANS64.RED.A1T0 RZ, [UR8], RZ ;  /* 0x000000ffffff79a7 */ /* 0x000fe20008100408 */
[C---:B------:R-:W-:Y:S01]  /*4640*/  @!P1 IMAD.HI.U32 R13, R10.reuse, R13, RZ ;  /* 0x0000000d0a0d9227 */ /* 0x040fe200078e00ff */
[----:B------:R-:W-:Y:S04]  /*4650*/  @!P1 SHF.R.U32.HI R8, RZ, R9, R8 ;  /* 0x00000009ff089219 */ /* 0x000fe80000011608 */
[----:B------:R-:W-:Y:S01]  /*4660*/  @!P1 SEL R8, R11, R8, !P2 ;  /* 0x000000080b089207 */ /* 0x000fe20005000000 */
[----:B------:R-:W1:Y:S01]  /*4670*/  SYNCS.PHASECHK.TRANS64.TRYWAIT P5, [UR7+0x88], R14 ;  /* 0x0000880eff0075a7 */ /* 0x000e6200080a1107 */
[----:B-----5:R-:W2:Y:S02]  /*4680*/  @!P1 LDC R0, c[0x0][0xb20] ;  /* 0x0002c800ff009b82 */ /* 0x020ea40000000800 */
[----:B--2---:R-:W-:Y:S04]  /*4690*/  @!P1 SHF.R.U32.HI R0, RZ, R0, R13 ;  /* 0x00000000ff009219 */ /* 0x004fe8000001160d */
[----:B------:R-:W-:Y:S05]  /*46a0*/  @!P1 SEL R9, R10, R0, !P0 ;  /* 0x000000000a099207 */ /* 0x000fea0004000000 */
[----:B------:R-:W-:Y:S02]  /*46b0*/  @!P1 IMAD.IADD R0, R9, 0x1, -R8 ;  /* 0x0000000109009824 */ /* 0x000fe400078e0a08 */
[----:B------:R-:W-:Y:S02]  /*46c0*/  @!P1 IMAD.IADD R8, R8, 0x1, -R9 ;  /* 0x0000000108089824 */ /* 0x000fe400078e0a09 */
[----:B------:R-:W-:Y:S02]  /*46d0*/  @!P1 IMAD R11, R0, R2, R11 ;  /* 0x00000002000b9224 */ /* 0x000fe400078e020b */
[----:B------:R-:W-:Y:S01]  /*46e0*/  @!P1 IMAD R10, R8, R12, R10 ;  /* 0x0000000c080a9224 */ /* 0x000fe200078e020a */
[----:B-1----:R-:W-:Y:S06]  /*46f0*/  @!P5 BRA `(.L_x_78) ;  /* 0x0000004c00f4d947 */ /* 0x002fec0003800000 */
.L_x_170:
[----:B------:R-:W-:Y:S01]  /*4700*/  @!P4 IADD3 R2, P0, PT, R30, 0x580, RZ ;  /* 0x000005801e02c810 */ /* 0x000fe20007f1e0ff */
[----:B------:R-:W-:Y:S01]  /*4710*/  VOTEU.ALL UP1, P4 ;  /* 0x0000000000ff7886 */ /* 0x000fe20002020000 */
[----:B------:R-:W-:Y:S01]  /*4720*/  UMOV UR18, 0x0 ;  /* 0x0000000000127882 */ /* 0x000fe20000000000 */
[----:B------:R-:W-:Y:S01]  /*4730*/  UMOV UR19, 0x10000000 ;  /* 0x1000000000137882 */ /* 0x000fe20000000000 */
[----:B------:R-:W-:Y:S01]  /*4740*/  @!P4 R2UR UR9, R2 ;  /* 0x000000000209c2ca */ /* 0x000fe200000e0000 */
[----:B-1----:R-:W-:Y:S01]  /*4750*/  @!P4 IMAD.X R0, RZ, RZ, R31, P0 ;  /* 0x000000ffff00c224 */ /* 0x002fe200000e061f */
[----:B------:R-:W-:Y:S01]  /*4760*/  @!UP1 UIADD3 UR10, UPT, UPT, UR34, 0xc0, URZ ;  /* 0x000000c0220a9890 */ /* 0x000fe2000fffe0ff */
[----:B------:R-:W-:Y:S01]  /*4770*/  ISETP.NE.AND P0, PT, R28, 0x2, PT ;  /* 0x000000021c00780c */ /* 0x000fe20003f05270 */
[----:B------:R-:W-:Y:S01]  /*4780*/  UMOV UR11, UR35 ;  /* 0x00000023000b7c82 */ /* 0x000fe20008000000 */
[----:B------:R-:W-:Y:S01]  /*4790*/  UMOV UR12, UR36 ;  /* 0x00000024000c7c82 */ /* 0x000fe20008000000 */
[----:B------:R-:W-:Y:S01]  /*47a0*/  @!P4 R2UR UR8, R0 ;  /* 0x000000000008c2ca */ /* 0x000fe200000e0000 */
[----:B------:R-:W-:Y:S01]  /*47b0*/  IMAD.IADD R14, R10, 0x1, R86 ;  /* 0x000000010a0e7824 */ /* 0x000fe200078e0256 */
[----:B------:R-:W-:Y:S01]  /*47c0*/  @P3 R2UR UR36, R26 ;  /* 0x000000001a2432ca */ /* 0x000fe200000e0000 */
[----:B------:R-:W-:Y:S01]  /*47d0*/  IMAD.IADD R15, R11, 0x1, R87 ;  /* 0x000000010b0f7824 */ /* 0x000fe200078e0257 */
[----:B------:R-:W-:Y:S02]  /*47e0*/  SEL R0, RZ, 0x1, P0 ;  /* 0x00000001ff007807 */ /* 0x000fe40000000000 */
[----:B------:R-:W-:Y:S01]  /*47f0*/  LOP3.LUT R29, R29, 0x1, RZ, 0x3c, !PT ;  /* 0x000000011d1d7812 */ /* 0x000fe200078e3cff */
[----:B------:R-:W-:Y:S01]  /*4800*/  IMAD.U32 R8, RZ, RZ, UR9 ;  /* 0x00000009ff087e24 */ /* 0x000fe2000f8e00ff */
[----:B------:R-:W-:Y:S01]  /*4810*/  @!UP1 UIADD3 UR9, UPT, UPT, UR7, 0x68, URZ ;  /* 0x0000006807099890 */ /* 0x000fe2000fffe0ff */
[----:B------:R-:W-:Y:S02]  /*4820*/  LOP3.LUT R27, R27, R0, RZ, 0x3c, !PT ;  /* 0x000000001b1b7212 */ /* 0x000fe400078e3cff */
[----:B------:R-:W-:Y:S02]  /*4830*/  SEL R28, R28, RZ, P0 ;  /* 0x000000ff1c1c7207 */ /* 0x000fe40000000000 */
[----:B------:R-:W-:Y:S01]  /*4840*/  IMAD.U32 R9, RZ, RZ, UR8 ;  /* 0x00000008ff097e24 */ /* 0x000fe2000f8e00ff */
[----:B------:R-:W-:Y:S01]  /*4850*/  @!P4 R2UR UR14, R8 ;  /* 0x00000000080ec2ca */ /* 0x000fe200000e0000 */
[----:B------:R-:W-:Y:S01]  /*4860*/  @!UP1 UIADD3 UR8, UPT, UPT, UR7, 0x6400, URZ ;  /* 0x0000640007089890 */ /* 0x000fe2000fffe0ff */
[----:B------:R-:W-:Y:S02]  /*4870*/  VOTEU.ALL UP1, P4 ;  /* 0x0000000000ff7886 */ /* 0x000fe40002020000 */
[----:B------:R-:W-:Y:S11]  /*4880*/  @!P4 R2UR UR15, R9 ;  /* 0x00000000090fc2ca */ /* 0x000ff600000e0000 */
[----:B------:R-:W-:Y:S02]  /*4890*/  @!UPT UIADD3 URZ, UPT, UPT, URZ, URZ, URZ ;  /* 0x000000fffffff290 */ /* 0x000fe4000fffe0ff */
[----:B------:R2:W-:Y:S01]  /*48a0*/  @!UP1 UTMALDG.3D [UR8], [UR14], desc[UR18] ;  /* 0x000012080e0095b4 */ /* 0x0005e20008011000 */
[----:B------:R2:W-:Y:S01]  /*48b0*/  @!P4 SYNCS.ARRIVE.TRANS64.RED.A0TR RZ, [UR7+0x68], R25 ;  /* 0x00006819ffffc9a7 */ /* 0x0005e20008300407 */
[----:B------:R-:W-:Y:S01]  /*48c0*/  UPLOP3.LUT UP1, UPT, UPT, UPT, UPT, 0x80, 0x8 ;  /* 0x000000000008789c */ /* 0x000fe20003f2f070 */
[----:B------:R-:W-:Y:S01]  /*48d0*/  SYNCS.ARRIVE.TRANS64.RED.A1T0 RZ, [UR13], RZ ;  /* 0x000000ffffff79a7 */ /* 0x000fe2000810040d */
[----:B------:R-:W-:Y:S09]  /*48e0*/  @P3 BRA `(.L_x_79) ;  /* 0xfffffff000a03947 */ /* 0x000ff2000383ffff */
[----:B------:R-:W-:-:S04]  /*48f0*/  SHF.L.U32 R2, R29, 0x1f, RZ ;  /* 0x0000001f1d027819 */ /* 0x000fc800000006ff */
[----:B------:R-:W1:Y:S02]  /*4900*/  SYNCS.PHASECHK.TRANS64.TRYWAIT P0, [UR7+0x70], R2 ;  /* 0x00007002ff0075a7 */ /* 0x000e640008001107 */
[----:B-1----:R-:W-:Y:S05]  /*4910*/  @!P0 BRA `(.L_x_80) ;  /* 0x0000004c00848947 */ /* 0x002fea0003800000 */
.L_x_172:
[----:B------:R-:W3:Y:S02]  /*4920*/  SYNCS.PHASECHK.TRANS64.TRYWAIT P0, [UR7+0x78], R2 ;  /* 0x00007802ff0075a7 */ /* 0x000ee40008001107 */
[----:B---3--:R-:W-:Y:S05]  /*4930*/  @!P0 BRA `(.L_x_81) ;  /* 0x0000004c00948947 */ /* 0x008fea0003800000 */
.L_x_174:
[----:B------:R-:W3:Y:S02]  /*4940*/  SYNCS.PHASECHK.TRANS64.TRYWAIT P0, [UR7+0x80], R2 ;  /* 0x00008002ff0075a7 */ /* 0x000ee40008001107 */
[----:B---3--:R-:W-:Y:S05]  /*4950*/  @!P0 BRA `(.L_x_82) ;  /* 0x0000004c00a48947 */ /* 0x008fea0003800000 */
.L_x_176:
[----:B-1----:R-:W-:-:S07]  /*4960*/  MOV R0, UR7 ;  /* 0x0000000700007c02 */ /* 0x002fce0008000f00 */
.L_x_83:
[----:B-1----:R-:W-:-:S04]  /*4970*/  SHF.L.U32 R2, R29, 0x1f, RZ ;  /* 0x0000001f1d027819 */ /* 0x002fc800000006ff */
[----:B------:R1:W3:Y:S03]  /*4980*/  SYNCS.PHASECHK.TRANS64.TRYWAIT P0, [R0+URZ+0x88], R2 ;  /* 0x00008802000075a7 */ /* 0x0002e600080011ff */
[----:B---3--:R-:W-:Y:S05]  /*4990*/  @!P0 NANOSLEEP.SYNCS 0x989680 ;  /* 0x009896800000895d */ /* 0x008fea0003900000 */
[----:B------:R-:W3:Y:S02]  /*49a0*/  @!P0 SYNCS.PHASECHK.TRANS64 P0, [R0+URZ+0x88], R2 ;  /* 0x00008802000085a7 */ /* 0x000ee400080010ff */
[----:B--23--:R-:W-:Y:S05]  /*49b0*/  @P0 EXIT ;  /* 0x000000000000094d */ /* 0x00cfea0003800000 */
[----:B------:R-:W-:Y:S05]  /*49c0*/  BRA `(.L_x_83) ;  /* 0xfffffffc00e87947 */ /* 0x000fea000383ffff */
.L_x_68:
[----:B------:R-:W-:-:S06]  /*49d0*/  UISETP.GE.AND UP1, UPT, UR8, 0x4, UPT ;  /* 0x000000040800788c */ /* 0x000fcc000bf26270 */
[----:B------:R-:W-:-:S13]  /*49e0*/  PLOP3.LUT P0, PT, PT, PT, UP1, 0x80, 0x8 ;  /* 0x000000000008781c */ /* 0x000fda0003f0f018 */
[----:B------:R-:W-:Y:S05]  /*49f0*/  @!P0 EXIT ;  /* 0x000000000000894d */ /* 0x000fea0003800000 */
[----:B------:R-:W-:Y:S01]  /*4a00*/  BAR.SYNC.DEFER_BLOCKING 0x6, 0xa0 ;  /* 0x0182800000007b1d */ /* 0x000fe20000010000 */
[C---:B------:R-:W-:Y:S01]  /*4a10*/  IMAD.SHL.U32 R4, R101.reuse, 0x40, RZ ;  /* 0x0000004065047824 */ /* 0x040fe200078e00ff */
[----:B------:R-:W-:Y:S01]  /*4a20*/  SHF.R.U32.HI R3, RZ, 0x1, R101 ;  /* 0x00000001ff037819 */ /* 0x000fe20000011665 */
[C---:B------:R-:W-:Y:S01]  /*4a30*/  IMAD.U32 R46, R101.reuse, 0x10000, RZ ;  /* 0x00010000652e7824 */ /* 0x040fe200078e00ff */
[C---:B------:R-:W-:Y:S01]  /*4a40*/  R2P PR, R101.reuse, 0x6 ;  /* 0x0000000665007804 */ /* 0x040fe20000000000 */
[C---:B------:R-:W-:Y:S01]  /*4a50*/  IMAD.SHL.U32 R2, R101.reuse, 0x20, RZ ;  /* 0x0000002065027824 */ /* 0x040fe200078e00ff */
[----:B------:R-:W-:Y:S02]  /*4a60*/  UMOV UR48, 0x400 ;  /* 0x0000040000307882 */ /* 0x000fe40000000000 */
[----:B------:R-:W1:Y:S01]  /*4a70*/  LDC R91, c[0x0][0x370] ;  /* 0x0000dc00ff5b7b82 */ /* 0x000e620000000800 */
[----:B------:R-:W-:Y:S01]  /*4a80*/  ULEA UR48, UR37, UR48, 0x18 ;  /* 0x0000003025307291 */ /* 0x000fe2000f8ec0ff */
[C---:B------:R-:W-:Y:S01]  /*4a90*/  LOP3.LUT R5, R4.reuse, 0x1c0, RZ, 0xc0, !PT ;  /* 0x000001c004057812 */ /* 0x040fe200078ec0ff */
[----:B------:R-:W-:Y:S01]  /*4aa0*/  IMAD.SHL.U32 R92, R101, 0x8, RZ ;  /* 0x00000008655c7824 */ /* 0x000fe200078e00ff */
[----:B------:R-:W-:Y:S01]  /*4ab0*/  LOP3.LUT R4, R4, 0x200, RZ, 0xc0, !PT ;  /* 0x0000020004047812 */ /* 0x000fe200078ec0ff */
[----:B------:R-:W-:Y:S01]  /*4ac0*/  IMAD.MOV.U32 R99, RZ, RZ, 0x20 ;  /* 0x00000020ff637424 */ /* 0x000fe200078e00ff */
[----:B------:R-:W-:Y:S01]  /*4ad0*/  LOP3.LUT R3, R5, 0x8, R3, 0xf8, !PT ;  /* 0x0000000805037812 */ /* 0x000fe200078ef803 */
[----:B------:R-:W-:Y:S01]  /*4ae0*/  UIADD3 UR4, UPT, UPT, UR48, 0x400, URZ ;  /* 0x0000040030047890 */ /* 0x000fe2000fffe0ff */
[----:B------:R-:W2:Y:S01]  /*4af0*/  LDC R42, c[0x0][0xb0c] ;  /* 0x0002c300ff2a7b82 */ /* 0x000ea20000000800 */
[----:B------:R-:W-:Y:S01]  /*4b00*/  LOP3.LUT R46, R46, 0x600000, RZ, 0xc0, !PT ;  /* 0x006000002e2e7812 */ /* 0x000fe200078ec0ff */
[----:B------:R-:W-:Y:S01]  /*4b10*/  IMAD.MOV.U32 R98, RZ, RZ, 0x1 ;  /* 0x00000001ff627424 */ /* 0x000fe200078e00ff */
[----:B------:R-:W-:Y:S01]  /*4b20*/  LOP3.LUT R2, R4, 0xc00, R2, 0xf8, !PT ;  /* 0x00000c0004027812 */ /* 0x000fe200078ef802 */
[----:B------:R-:W-:Y:S01]  /*4b30*/  IMAD.MOV.U32 R45, RZ, RZ, RZ ;  /* 0x000000ffff2d7224 */ /* 0x000fe200078e00ff */
[----:B------:R-:W-:-:S02]  /*4b40*/  LOP3.LUT R92, R3, 0x38, R92, 0x78, !PT ;  /* 0x00000038035c7812 */ /* 0x000fc400078e785c */
[----:B------:R-:W-:Y:S02]  /*4b50*/  CS2R R96, SRZ ;  /* 0x0000000000607805 */ /* 0x000fe4000001ff00 */
[----:B------:R-:W-:Y:S01]  /*4b60*/  SEL R100, R99, 0xffffffe0, !P2 ;  /* 0xffffffe063647807 */ /* 0x000fe20005000000 */
[----:B------:R-:W4:Y:S01]  /*4b70*/  LDC R89, c[0x0][0xb20] ;  /* 0x0002c800ff597b82 */ /* 0x000f220000000800 */
[----:B------:R-:W3:Y:S01]  /*4b80*/  LDS R0, [UR48+0x150] ;  /* 0x00015030ff007984 */ /* 0x000ee20008000800 */
[----:B------:R-:W-:Y:S01]  /*4b90*/  LOP3.LUT R92, R2, R92, RZ, 0xfc, !PT ;  /* 0x0000005c025c7212 */ /* 0x000fe200078efcff */
[----:B------:R-:W-:Y:S01]  /*4ba0*/  IMAD.MOV.U32 R104, RZ, RZ, RZ ;  /* 0x000000ffff687224 */ /* 0x000fe200078e00ff */
[----:B------:R-:W-:Y:S01]  /*4bb0*/  LOP3.LUT R101, R101, 0x60, RZ, 0xc0, !PT ;  /* 0x0000006065657812 */ /* 0x000fe200078ec0ff */
[----:B------:R-:W-:Y:S01]  /*4bc0*/  IMAD.U32 R94, RZ, RZ, UR4 ;  /* 0x00000004ff5e7e24 */ /* 0x000fe2000f8e00ff */
[----:B------:R-:W-:Y:S01]  /*4bd0*/  SEL R99, R99, 0xffffffe0, !P1 ;  /* 0xffffffe063637807 */ /* 0x000fe20004800000 */
[----:B------:R-:W1:Y:S01]  /*4be0*/  LDCU.64 UR52, c[0x0][0x348] ;  /* 0x00006900ff3477ac */ /* 0x000e620008000a00 */
[----:B------:R-:W1:Y:S01]  /*4bf0*/  LDC R41, c[0x0][0xb30] ;  /* 0x0002cc00ff297b82 */ /* 0x000e620000000800 */
[----:B------:R-:W1:Y:S01]  /*4c00*/  LDCU.64 UR38, c[0x0][0x888] ;  /* 0x00011100ff2677ac */ /* 0x000e620008000a00 */
[----:B------:R-:W1:Y:S06]  /*4c10*/  LDCU.64 UR44, c[0x0][0x890] ;  /* 0x00011200ff2c77ac */ /* 0x000e6c0008000a00 */
[----:B------:R-:W1:Y:S01]  /*4c20*/  LDC.64 R84, c[0x0][0xb10] ;  /* 0x0002c400ff547b82 */ /* 0x000e620000000a00 */
[----:B------:R-:W-:Y:S01]  /*4c30*/  UMOV UR49, URZ ;  /* 0x000000ff00317c82 */ /* 0x000fe20008000000 */
[----:B------:R-:W-:-:S06]  /*4c40*/  UMOV UR51, URZ ;  /* 0x000000ff00337c82 */ /* 0x000fcc0008000000 */
[----:B------:R-:W1:Y:S08]  /*4c50*/  LDC.64 R38, c[0x0][0xb18] ;  /* 0x0002c600ff267b82 */ /* 0x000e700000000a00 */
[----:B------:R-:W1:Y:S08]  /*4c60*/  LDC.64 R36, c[0x0][0xb28] ;  /* 0x0002ca00ff247b82 */ /* 0x000e700000000a00 */
[----:B------:R-:W1:Y:S01]  /*4c70*/  LDC.64 R82, c[0x0][0x8b0] ;  /* 0x00022c00ff527b82 */ /* 0x000e620000000a00 */
[----:B---3--:R-:W-:-:S07]  /*4c80*/  IMAD.IADD R46, R0, 0x1, R46 ;  /* 0x00000001002e7824 */ /* 0x008fce00078e022e */
[----:B------:R-:W3:Y:S08]  /*4c90*/  LDC.64 R80, c[0x0][0x8a8] ;  /* 0x00022a00ff507b82 */ /* 0x000ef00000000a00 */
[----:B--2-4-:R-:W1:Y:S02]  /*4ca0*/  LDC R90, c[0x0][0x374] ;  /* 0x0000dd00ff5a7b82 */ /* 0x014e640000000800 */
.L_x_127:
[----:B------:R-:W-:Y:S02]  /*4cb0*/  LEA R0, R104, UR48, 0x3 ;  /* 0x0000003068007c11 */ /* 0x000fe4000f8e18ff */
[----:B------:R-:W-:Y:S02]  /*4cc0*/  SHF.L.U32 R2, R96, 0x1f, RZ ;  /* 0x0000001f60027819 */ /* 0x000fe400000006ff */
[----:B-1----:R-:W-:Y:S02]  /*4cd0*/  LEA R16, R104, UR48, 0x4 ;  /* 0x0000003068107c11 */ /* 0x002fe4000f8e20ff */
[----:B------:R-:W2:Y:S02]  /*4ce0*/  SYNCS.PHASECHK.TRANS64.TRYWAIT P0, [R0+URZ+0xa0], R2 ;  /* 0x0000a002000075a7 */ /* 0x000ea400080011ff */
[----:B--2---:R-:W-:Y:S05]  /*4cf0*/  @!P0 BRA `(.L_x_84) ;  /* 0x0000004800d48947 */ /* 0x004fea0003800000 */
.L_x_177:
[----:B------:R-:W4:Y:S01]  /*4d00*/  LDC.64 R10, c[0x0][0xb10] ;  /* 0x0002c400ff0a7b82 */ /* 0x000f220000000a00 */
[----:B------:R-:W3:Y:S01]  /*4d10*/  LDS.128 R16, [R16+0x130] ;  /* 0x0001300010107984 */ /* 0x000ee20000000c00 */
[----:B-1----:R-:W-:Y:S01]  /*4d20*/  ISETP.NE.AND P1, PT, R41, 0x1, PT ;  /* 0x000000012900780c */ /* 0x002fe20003f25270 */
[----:B--2---:R-:W-:Y:S01]  /*4d30*/  VIADD R0, R0, 0xb0 ;  /* 0x000000b000007836 */ /* 0x004fe20000000000 */
[----:B------:R-:W-:Y:S04]  /*4d40*/  ISETP.GE.AND P0, PT, R40, 0x1, PT ;  /* 0x000000012800780c */ /* 0x000fe80003f06270 */
[----:B------:R-:W1:Y:S01]  /*4d50*/  LDC.64 R8, c[0x0][0xb18] ;  /* 0x0002c600ff087b82 */ /* 0x000e620000000a00 */
[----:B------:R-:W-:Y:S01]  /*4d60*/  PRMT R0, RZ, 0x654, R0 ;  /* 0x00000654ff007816 */ /* 0x000fe20000000000 */
[----:B------:R-:W-:Y:S01]  /*4d70*/  @!PT LDS RZ, [RZ] ;  /* 0x00000000fffff984 */ /* 0x000fe20000000800 */
[----:B------:R-:W-:Y:S01]  /*4d80*/  @!PT LDS RZ, [RZ] ;  /* 0x00000000fffff984 */ /* 0x000fe20000000800 */
[----:B------:R-:W-:Y:S01]  /*4d90*/  @!PT LDS RZ, [RZ] ;  /* 0x00000000fffff984 */ /* 0x000fe20000000800 */
[----:B------:R-:W-:Y:S01]  /*4da0*/  @!PT LDS RZ, [RZ] ;  /* 0x00000000fffff984 */ /* 0x000fe20000000800 */
[----:B------:R2:W-:Y:S06]  /*4db0*/  MEMBAR.ALL.CTA ;  /* 0x0000000000007992 */ /* 0x0005ec0000008000 */
[----:B--2---:R-:W2:Y:S01]  /*4dc0*/  FENCE.VIEW.ASYNC.S ;  /* 0x00000000000073c6 */ /* 0x004ea20000000000 */
[----:B------:R-:W1:Y:S08]  /*4dd0*/  @!P1 LDC R12, c[0x0][0xb20] ;  /* 0x0002c800ff0c9b82 */ /* 0x000e700000000800 */
[----:B------:R-:W1:Y:S01]  /*4de0*/  @!P1 LDC R7, c[0x0][0xb0c] ;  /* 0x0002c300ff079b82 */ /* 0x000e620000000800 */
[----:B--2---:R2:W-:Y:S01]  /*4df0*/  SYNCS.ARRIVE.TRANS64.RED.A1T0 RZ, [R0+URZ], RZ ;  /* 0x000000ff00ff79a7 */ /* 0x0045e200081004ff */
[----:B---3--:R-:W-:Y:S04]  /*4e00*/  LOP3.LUT P4, RZ, R18, 0x1, RZ, 0xc0, !PT ;  /* 0x0000000112ff7812 */ /* 0x008fe8000788c0ff */
[----:B------:R-:W-:Y:S09]  /*4e10*/  P2R R102, PR, RZ, 0x10 ;  /* 0x00000010ff667803 */ /* 0x000ff20000000000 */
[----:B------:R-:W-:Y:S02]  /*4e20*/  @P4 MOV R44, R16 ;  /* 0x00000010002c4202 */ /* 0x000fe40000000f00 */
[----:B------:R-:W-:Y:S01]  /*4e30*/  @P4 LOP3.LUT R43, R17, 0xffff, RZ, 0xc0, !PT ;  /* 0x0000ffff112b4812 */ /* 0x000fe200078ec0ff */
[----:B--2-4-:R-:W-:Y:S06]  /*4e40*/  @!P0 BRA `(.L_x_85) ;  /* 0x0000000000a48947 */ /* 0x014fec0003800000 */
[----:B------:R-:W-:Y:S01]  /*4e50*/  IMAD.HI.U32 R0, R90, R39, RZ ;  /* 0x000000275a007227 */ /* 0x000fe200078e00ff */
[----:B------:R-:W-:Y:S02]  /*4e60*/  ISETP.NE.AND P0, PT, R38, 0x1, PT ;  /* 0x000000012600780c */ /* 0x000fe40003f05270 */
[----:B------:R-:W-:Y:S01]  /*4e70*/  ISETP.NE.AND P2, PT, R40, 0x1, PT ;  /* 0x000000012800780c */ /* 0x000fe20003f45270 */
[----:B------:R-:W-:Y:S01]  /*4e80*/  IMAD.HI.U32 R4, R91, R84, RZ ;  /* 0x000000545b047227 */ /* 0x000fe200078e00ff */
[----:B------:R-:W-:Y:S02]  /*4e90*/  SHF.R.U32.HI R0, RZ, R89, R0 ;  /* 0x00000059ff007219 */ /* 0x000fe40000011600 */
[----:B------:R-:W-:Y:S01]  /*4ea0*/  ISETP.NE.AND P3, PT, R42, 0x1, PT ;  /* 0x000000012a00780c */ /* 0x000fe20003f65270 */
[----:B------:R-:W-:Y:S01]  /*4eb0*/  IMAD.HI.U32 R6, R43, R39, RZ ;  /* 0x000000272b067227 */ /* 0x000fe200078e00ff */
[-C--:B------:R-:W-:Y:S02]  /*4ec0*/  SHF.R.U32.HI R4, RZ, R85.reuse, R4 ;  /* 0x00000055ff047219 */ /* 0x080fe40000011604 */
[----:B------:R-:W-:Y:S01]  /*4ed0*/  SEL R0, R90, R0, !P0 ;  /* 0x000000005a007207 */ /* 0x000fe20004000000 */
[----:B------:R-:W-:Y:S01]  /*4ee0*/  IMAD.HI.U32 R5, R44, R84, RZ ;  /* 0x000000542c057227 */ /* 0x000fe200078e00ff */
[----:B------:R-:W-:Y:S03]  /*4ef0*/  SEL R4, R91, R4, !P3 ;  /* 0x000000045b047207 */ /* 0x000fe60005800000 */
[-C--:B------:R-:W-:Y:S01]  /*4f00*/  IMAD.HI.U32 R3, R0, R36.reuse, RZ ;  /* 0x0000002400037227 */ /* 0x080fe200078e00ff */
[----:B------:R-:W-:Y:S03]  /*4f10*/  SHF.R.U32.HI R5, RZ, R85, R5 ;  /* 0x00000055ff057219 */ /* 0x000fe60000011605 */
[----:B------:R-:W-:Y:S01]  /*4f20*/  IMAD.HI.U32 R2, R4, R36, RZ ;  /* 0x0000002404027227 */ /* 0x000fe200078e00ff */
[----:B------:R-:W-:Y:S02]  /*4f30*/  @P2 SHF.R.U32.HI R0, RZ, R37, R3 ;  /* 0x00000025ff002219 */ /* 0x000fe40000011603 */
[----:B------:R-:W-:Y:S02]  /*4f40*/  SHF.R.U32.HI R3, RZ, R89, R6 ;  /* 0x00000059ff037219 */ /* 0x000fe40000011606 */
[----:B------:R-:W-:Y:S01]  /*4f50*/  @P2 SHF.R.U32.HI R4, RZ, R37, R2 ;  /* 0x00000025ff042219 */ /* 0x000fe20000011602 */
[----:B------:R-:W-:Y:S01]  /*4f60*/  IMAD R0, R40, R0, RZ ;  /* 0x0000000028007224 */ /* 0x000fe200078e02ff */
[----:B------:R-:W-:Y:S02]  /*4f70*/  SEL R3, R43, R3, !P0 ;  /* 0x000000032b037207 */ /* 0x000fe40004000000 */
[----:B------:R-:W-:Y:S01]  /*4f80*/  SEL R2, R44, R5, !P3 ;  /* 0x000000052c027207 */ /* 0x000fe20005800000 */
[----:B------:R-:W-:Y:S01]  /*4f90*/  IMAD R5, R40, R4, RZ ;  /* 0x0000000428057224 */ /* 0x000fe200078e02ff */
[C---:B------:R-:W-:Y:S01]  /*4fa0*/  ISETP.GE.AND P0, PT, R3.reuse, R0, PT ;  /* 0x000000000300720c */ /* 0x040fe20003f06270 */
[C---:B------:R-:W-:Y:S03]  /*4fb0*/  IMAD.HI.U32 R0, R3.reuse, R36, RZ ;  /* 0x0000002403007227 */ /* 0x040fe600078e00ff */
[C---:B------:R-:W-:Y:S02]  /*4fc0*/  ISETP.GE.OR P0, PT, R2.reuse, R5, P0 ;  /* 0x000000050200720c */ /* 0x040fe40000706670 */
[----:B------:R-:W-:Y:S04]  /*4fd0*/  SHF.R.U32.HI R0, RZ, R37, R0 ;  /* 0x00000025ff007219 */ /* 0x000fe80000011600 */
[C---:B------:R-:W-:Y:S05]  /*4fe0*/  SEL R6, R3.reuse, R0, !P2 ;  /* 0x0000000003067207 */ /* 0x040fea0005000000 */
        /* <DEDUP_REMOVED lines=14> */
[----:B------:R-:W-:Y:S07]  /*50d0*/  IMAD R43, R3, R38, R43 ;  /* 0x00000026032b7224 */ /* 0x000fee00078e022b */
.L_x_85:
[----:B-1----:R-:W-:Y:S01]  /*50e0*/  @!P1 ISETP.NE.AND P0, PT, R8, 0x1, PT ;  /* 0x000000010800980c */ /* 0x002fe20003f05270 */
[----:B------:R-:W-:Y:S01]  /*50f0*/  @!P1 IMAD.HI.U32 R2, R43, R9, RZ ;  /* 0x000000092b029227 */ /* 0x000fe200078e00ff */
[----:B------:R-:W-:Y:S01]  /*5100*/  R2UR UR42, R15 ;  /* 0x000000000f2a72ca */ /* 0x000fe200000e0000 */
[----:B------:R-:W-:Y:S01]  /*5110*/  BSSY.RECONVERGENT B6, `(.L_x_86) ;  /* 0x0000031000067945 */ /* 0x000fe20003800200 */
[----:B------:R-:W-:Y:S01]  /*5120*/  R2UR UR41, R14 ;  /* 0x000000000e2972ca */ /* 0x000fe200000e0000 */
[----:B------:R-:W-:Y:S01]  /*5130*/  @!P1 IMAD.HI.U32 R0, R44, R10, RZ ;  /* 0x0000000a2c009227 */ /* 0x000fe200078e00ff */
[----:B------:R-:W-:Y:S02]  /*5140*/  @!P1 SHF.R.U32.HI R2, RZ, R12, R2 ;  /* 0x0000000cff029219 */ /* 0x000fe40000011602 */
[----:B------:R-:W-:Y:S01]  /*5150*/  @!P1 ISETP.NE.AND P2, PT, R7, 0x1, PT ;  /* 0x000000010700980c */ /* 0x000fe20003f45270 */
[----:B------:R-:W-:Y:S01]  /*5160*/  VIADD R104, R104, 0x1 ;  /* 0x0000000168687836 */ /* 0x000fe20000000000 */
[----:B------:R-:W-:Y:S02]  /*5170*/  @!P1 SEL R2, R43, R2, !P0 ;  /* 0x000000022b029207 */ /* 0x000fe40004000000 */
[----:B------:R-:W-:Y:S02]  /*5180*/  @!P1 SHF.R.U32.HI R0, RZ, R11, R0 ;  /* 0x0000000bff009219 */ /* 0x000fe40000011600 */
[----:B------:R-:W-:Y:S01]  /*5190*/  LOP3.LUT P0, RZ, R94, 0x3f0, RZ, 0xc0, !PT ;  /* 0x000003f05eff7812 */ /* 0x000fe2000780c0ff */
[----:B------:R-:W-:Y:S01]  /*51a0*/  USHF.L.U32 UR42, UR42, 0x6, URZ ;  /* 0x000000062a2a7899 */ /* 0x000fe200080006ff */
[----:B------:R-:W-:Y:S01]  /*51b0*/  @!P1 SEL R3, R44, R0, !P2 ;  /* 0x000000002c039207 */ /* 0x000fe20005000000 */
[----:B------:R-:W-:Y:S01]  /*51c0*/  USHF.L.U32 UR41, UR41, 0x8, URZ ;  /* 0x0000000829297899 */ /* 0x000fe200080006ff */
[----:B------:R-:W-:Y:S03]  /*51d0*/  @P4 SHF.R.U32.HI R95, RZ, 0x10, R17 ;  /* 0x00000010ff5f4819 */ /* 0x000fe60000011611 */
[----:B------:R-:W-:Y:S02]  /*51e0*/  @!P1 IMAD.IADD R0, R2, 0x1, -R3 ;  /* 0x0000000102009824 */ /* 0x000fe400078e0a03 */
[----:B------:R-:W-:Y:S02]  /*51f0*/  @!P1 IMAD.IADD R2, R3, 0x1, -R2 ;  /* 0x0000000103029824 */ /* 0x000fe400078e0a02 */
[----:B------:R-:W-:Y:S02]  /*5200*/  @!P1 IMAD R44, R0, R7, R44 ;  /* 0x00000007002c9224 */ /* 0x000fe400078e022c */
[----:B------:R-:W-:Y:S01]  /*5210*/  @!P1 IMAD R43, R2, R8, R43 ;  /* 0x00000008022b9224 */ /* 0x000fe200078e022b */
[----:B------:R-:W-:Y:S06]  /*5220*/  @!P0 BRA `(.L_x_87) ;  /* 0x00000000007c8947 */ /* 0x000fec0003800000 */
[----:B------:R-:W1:Y:S01]  /*5230*/  LDCU.64 UR8, c[0x4][0x80] ;  /* 0x01001000ff0877ac */ /* 0x000e620008000a00 */
[----:B------:R-:W-:Y:S01]  /*5240*/  MOV R2, 0x0 ;  /* 0x0000000000027802 */ /* 0x000fe20000000f00 */
[----:B------:R-:W-:Y:S02]  /*5250*/  HFMA2 R12, -RZ, RZ, 0, 5.9604644775390625e-08 ;  /* 0x00000001ff0c7431 */ /* 0x000fe400000001ff */
[----:B------:R-:W-:Y:S01]  /*5260*/  IMAD.MOV.U32 R8, RZ, RZ, 0x70 ;  /* 0x00000070ff087424 */ /* 0x000fe200078e00ff */
[----:B------:R2:W3:Y:S01]  /*5270*/  LDC.64 R14, c[0x4][R2] ;  /* 0x01000000020e7b82 */ /* 0x0004e20000000a00 */
[----:B------:R-:W4:Y:S01]  /*5280*/  LDCU.64 UR6, c[0x4][0x88] ;  /* 0x01001100ff0677ac */ /* 0x000f220008000a00 */
[----:B------:R-:W-:Y:S01]  /*5290*/  IMAD.MOV.U32 R13, RZ, RZ, RZ ;  /* 0x000000ffff0d7224 */ /* 0x000fe200078e00ff */
[----:B------:R-:W2:Y:S01]  /*52a0*/  LDCU.64 UR4, c[0x4][0x8] ;  /* 0x01000100ff0477ac */ /* 0x000ea20008000a00 */
[----:B-1----:R-:W-:Y:S01]  /*52b0*/  MOV R5, UR9 ;  /* 0x0000000900057c02 */ /* 0x002fe20008000f00 */
[----:B------:R-:W-:Y:S01]  /*52c0*/  IMAD.U32 R4, RZ, RZ, UR8 ;  /* 0x00000008ff047e24 */ /* 0x000fe2000f8e00ff */
[----:B----4-:R-:W-:Y:S01]  /*52d0*/  MOV R7, UR7 ;  /* 0x0000000700077c02 */ /* 0x010fe20008000f00 */
[----:B------:R-:W-:Y:S01]  /*52e0*/  IMAD.U32 R6, RZ, RZ, UR6 ;  /* 0x00000006ff067e24 */ /* 0x000fe2000f8e00ff */
[----:B--2---:R-:W-:Y:S01]  /*52f0*/  MOV R11, UR5 ;  /* 0x00000005000b7c02 */ /* 0x004fe20008000f00 */
[----:B------:R-:W-:Y:S02]  /*5300*/  IMAD.U32 R10, RZ, RZ, UR4 ;  /* 0x00000004ff0a7e24 */ /* 0x000fe4000f8e00ff */
[----:B------:R-:W-:Y:S07]  /*5310*/  LEPC R20, `(.L_x_88) ;  /* 0x000000001014794e */ /* 0x000fee0000000000 */
[----:B---3-5:R-:W-:Y:S05]  /*5320*/  CALL.ABS.NOINC R14 ;  /* 0x000000000e007343 */ /* 0x028fea0003c00000 */
.L_x_88:
[----:B------:R-:W1:Y:S01]  /*5330*/  LDCU.64 UR8, c[0x4][0x80] ;  /* 0x01001000ff0877ac */ /* 0x000e620008000a00 */
[----:B------:R-:W2:Y:S01]  /*5340*/  LDC.64 R2, c[0x4][R2] ;  /* 0x0100000002027b82 */ /* 0x000ea20000000a00 */
[----:B------:R-:W-:Y:S02]  /*5350*/  HFMA2 R12, -RZ, RZ, 0, 5.9604644775390625e-08 ;  /* 0x00000001ff0c7431 */ /* 0x000fe400000001ff */
[----:B------:R-:W-:Y:S02]  /*5360*/  IMAD.MOV.U32 R8, RZ, RZ, 0x70 ;  /* 0x00000070ff087424 */ /* 0x000fe400078e00ff */
[----:B------:R-:W-:Y:S01]  /*5370*/  IMAD.MOV.U32 R13, RZ, RZ, RZ ;  /* 0x000000ffff0d7224 */ /* 0x000fe200078e00ff */
[----:B------:R-:W3:Y:S01]  /*5380*/  LDCU.64 UR6, c[0x4][0x88] ;  /* 0x01001100ff0677ac */ /* 0x000ee20008000a00 */
[----:B------:R-:W4:Y:S01]  /*5390*/  LDCU.64 UR4, c[0x4][0x8] ;  /* 0x01000100ff0477ac */ /* 0x000f220008000a00 */
[----:B-1----:R-:W-:Y:S02]  /*53a0*/  MOV R4, UR8 ;  /* 0x0000000800047c02 */ /* 0x002fe40008000f00 */
[----:B------:R-:W-:Y:S02]  /*53b0*/  MOV R5, UR9 ;  /* 0x0000000900057c02 */ /* 0x000fe40008000f00 */
[----:B---3--:R-:W-:Y:S01]  /*53c0*/  MOV R7, UR7 ;  /* 0x0000000700077c02 */ /* 0x008fe20008000f00 */
[----:B------:R-:W-:Y:S01]  /*53d0*/  IMAD.U32 R6, RZ, RZ, UR6 ;  /* 0x00000006ff067e24 */ /* 0x000fe2000f8e00ff */
[----:B----4-:R-:W-:Y:S01]  /*53e0*/  MOV R11, UR5 ;  /* 0x00000005000b7c02 */ /* 0x010fe20008000f00 */
[----:B------:R-:W-:Y:S02]  /*53f0*/  IMAD.U32 R10, RZ, RZ, UR4 ;  /* 0x00000004ff0a7e24 */ /* 0x000fe4000f8e00ff */
[----:B------:R-:W-:Y:S07]  /*5400*/  LEPC R20, `(.L_x_87) ;  /* 0x000000001014794e */ /* 0x000fee0000000000 */
[----:B--2---:R-:W-:Y:S05]  /*5410*/  CALL.ABS.NOINC R2 ;  /* 0x0000000002007343 */ /* 0x004fea0003c00000 */
.L_x_87:
[----:B------:R-:W-:Y:S05]  /*5420*/  BSYNC.RECONVERGENT B6 ;  /* 0x0000000000067941 */ /* 0x000fea0003800200 */
.L_x_86:
[----:B------:R-:W-:Y:S01]  /*5430*/  ISETP.NE.U32.AND P4, PT, R82, RZ, PT ;  /* 0x000000ff5200720c */ /* 0x000fe20003f85070 */
[----:B------:R-:W-:Y:S01]  /*5440*/  UISETP.NE.AND UP2, UPT, UR50, URZ, UPT ;  /* 0x000000ff3200728c */ /* 0x000fe2000bf45270 */
[----:B------:R-:W-:Y:S01]  /*5450*/  ISETP.NE.U32.AND P2, PT, RZ, UR38, PT ;  /* 0x00000026ff007c0c */ /* 0x000fe2000bf45070 */
[----:B------:R-:W-:Y:S01]  /*5460*/  UISETP.NE.U32.AND UP1, UPT, UR44, URZ, UPT ;  /* 0x000000ff2c00728c */ /* 0x000fe2000bf25070 */
[----:B------:R-:W-:Y:S01]  /*5470*/  ISETP.NE.AND.EX P4, PT, R83, RZ, PT, P4 ;  /* 0x000000ff5300720c */ /* 0x000fe20003f85340 */
[----:B------:R-:W-:Y:S01]  /*5480*/  UPLOP3.LUT UP0, UPT, UPT, UPT, UPT, 0x40, 0x4 ;  /* 0x000000000004789c */ /* 0x000fe20003f0e870 */
[----:B------:R-:W-:Y:S01]  /*5490*/  ISETP.NE.AND.EX P2, PT, RZ, UR39, PT, P2 ;  /* 0x00000027ff007c0c */ /* 0x000fe2000bf45320 */
[----:B------:R-:W-:Y:S01]  /*54a0*/  UISETP.NE.AND.EX UP1, UPT, UR45, URZ, UPT, UP1 ;  /* 0x000000ff2d00728c */ /* 0x000fe2000bf25310 */
[----:B------:R-:W-:Y:S04]  /*54b0*/  PLOP3.LUT P1, PT, PT, PT, UP2, 0x80, 0x8 ;  /* 0x000000000008781c */ /* 0x000fe80003f2f028 */
[----:B------:R-:W-:Y:S06]  /*54c0*/  @UP2 UPLOP3.LUT UP0, UPT, UPT, UPT, UP1, 0x80, 0x8 ;  /* 0x000000000008289c */ /* 0x000fec0003f0f010 */
[----:B------:R-:W-:Y:S01]  /*54d0*/  PLOP3.LUT P0, PT, PT, PT, UP0, 0x80, 0x8 ;  /* 0x000000000008781c */ /* 0x000fe20003f0f008 */
[----:B------:R-:W-:Y:S01]  /*54e0*/  @!UPT UIADD3 URZ, UPT, UPT, URZ, URZ, URZ ;  /* 0x000000fffffff290 */ /* 0x000fe2000fffe0ff */
[----:B------:R-:W-:Y:S11]  /*54f0*/  BRA.U !UP1, `(.L_x_89) ;  /* 0x0000000109387547 */ /* 0x000ff6000b800000 */
[----:B------:R-:W-:Y:S01]  /*5500*/  UISETP.NE.U32.AND UP0, UPT, UR38, URZ, UPT ;  /* 0x000000ff2600728c */ /* 0x000fe2000bf05070 */
[----:B------:R-:W-:Y:S02]  /*5510*/  HFMA2 R0, -RZ, RZ, 0, 5.9604644775390625e-08 ;  /* 0x00000001ff007431 */ /* 0x000fe400000001ff */
[----:B------:R-:W-:Y:S01]  /*5520*/  IMAD.MOV.U32 R88, RZ, RZ, 0x1 ;  /* 0x00000001ff587424 */ /* 0x000fe200078e00ff */
[----:B------:R-:W-:Y:S06]  /*5530*/  UISETP.NE.AND.EX UP0, UPT, UR39, URZ, UPT, UP0 ;  /* 0x000000ff2700728c */ /* 0x000fec000bf05300 */
[----:B------:R-:W-:Y:S05]  /*5540*/  PLOP3.LUT P3, PT, PT, PT, UP0, 0x80, 0x8 ;  /* 0x000000000008781c */ /* 0x000fea0003f6f008 */
[----:B------:R-:W1:Y:S01]  /*5550*/  @UP0 LDCU.64 UR6, c[0x0][0x888] ;  /* 0x00011100ff0607ac */ /* 0x000e620008000a00 */
[----:B------:R-:W-:Y:S07]  /*5560*/  @UP0 UIMAD UR4, UR36, UR44, URZ ;  /* 0x0000002c240402a4 */ /* 0x000fee000f8e02ff */
[----:B------:R-:W-:Y:S01]  /*5570*/  @!P3 PRMT R88, R0, 0x7610, R88 ;  /* 0x000076100058b816 */ /* 0x000fe20000000058 */
[----:B-1----:R-:W-:Y:S03]  /*5580*/  @UP0 UIMAD.WIDE UR6, UR4, 0x4, UR6 ;  /* 0x00000004040608a5 */ /* 0x002fe6000f8e0206 */
[----:B------:R-:W1:Y:S03]  /*5590*/  @!UP0 LDCU UR4, c[0x0][0x880] ;  /* 0x00011000ff0487ac */ /* 0x000e660008000800 */
[----:B------:R-:W-:Y:S01]  /*55a0*/  IMAD.U32 R2, RZ, RZ, UR6 ;  /* 0x00000006ff027e24 */ /* 0x000fe2000f8e00ff */
[----:B------:R-:W-:Y:S05]  /*55b0*/  MOV R3, UR7 ;  /* 0x0000000700037c02 */ /* 0x000fea0008000f00 */
[----:B-----5:R2:W5:Y:S02]  /*55c0*/  @P3 LDG.E R49, desc[UR46][R2.64] ;  /* 0x0000002e02313981 */ /* 0x020564000c1e1900 */
[----:B-12---:R-:W-:Y:S02]  /*55d0*/  @!P3 IMAD.U32 R49, RZ, RZ, UR4 ;  /* 0x00000004ff31be24 */ /* 0x006fe4000f8e00ff */
.L_x_89:
[----:B------:R-:W-:Y:S05]  /*55e0*/  @!P4 BRA `(.L_x_90) ;  /* 0x000000000020c947 */ /* 0x000fea0003800000 */
[----:B------:R-:W-:Y:S04]  /*55f0*/  ISETP.NE.U32.AND P3, PT, R80, RZ, PT ;  /* 0x000000ff5000720c */ /* 0x000fe80003f65070 */
[----:B------:R-:W-:Y:S11]  /*5600*/  ISETP.NE.AND.EX P3, PT, R81, RZ, PT, P3 ;  /* 0x000000ff5100720c */ /* 0x000ff60003f65330 */
[----:B------:R-:W-:Y:S02]  /*5610*/  @!UPT UIADD3 URZ, UPT, UPT, URZ, URZ, URZ ;  /* 0x000000fffffff290 */ /* 0x000fe4000fffe0ff */
[----:B------:R-:W1:Y:S01]  /*5620*/  @P3 LDC.64 R2, c[0x0][0x8a8] ;  /* 0x00022a00ff023b82 */ /* 0x000e620000000a00 */
[----:B------:R-:W-:Y:S04]  /*5630*/  @P3 IMAD R0, R82, UR36, RZ ;  /* 0x0000002452003c24 */ /* 0x000fe8000f8e02ff */
[----:B-1----:R-:W-:Y:S05]  /*5640*/  @P3 IMAD.WIDE R2, R0, 0x4, R2 ;  /* 0x0000000400023825 */ /* 0x002fea00078e0202 */
[----:B-----5:R1:W5:Y:S02]  /*5650*/  @P3 LDG.E R47, desc[UR46][R2.64] ;  /* 0x0000002e022f3981 */ /* 0x020364000c1e1900 */
[----:B-1----:R-:W2:Y:S02]  /*5660*/  @!P3 LDC R47, c[0x0][0x8a0] ;  /* 0x00022800ff2fbb82 */ /* 0x002ea40000000800 */
.L_x_90:
[----:B-----5:R-:W-:Y:S01]  /*5670*/  FSETP.NEU.AND P3, PT, R49, RZ, PT ;  /* 0x000000ff3100720b */ /* 0x020fe20003f6d000 */
[----:B------:R-:W-:Y:S01]  /*5680*/  IMAD.SHL.U32 R66, R92, 0x2, RZ ;  /* 0x000000025c427824 */ /* 0x000fe200078e00ff */
[----:B------:R-:W-:Y:S01]  /*5690*/  SEL R4, RZ, 0xffffffff, P2 ;  /* 0xffffffffff047807 */ /* 0x000fe20001000000 */
[----:B------:R-:W-:Y:S01]  /*56a0*/  BSSY B1, `(.L_x_91) ;  /* 0x0000043000017945 */ /* 0x000fe20003800000 */
[----:B------:R-:W-:Y:S01]  /*56b0*/  @P1 LOP3.LUT P2, RZ, R88, 0xff, RZ, 0xc0, !PT ;  /* 0x000000ff58ff1812 */ /* 0x000fe2000784c0ff */
[----:B------:R-:W-:Y:S01]  /*56c0*/  VIADD R107, R66, UR48 ;  /* 0x00000030426b7c36 */ /* 0x000fe20008000000 */
[----:B------:R-:W-:Y:S01]  /*56d0*/  @P1 SEL R0, RZ, 0xffffffff, P3 ;  /* 0xffffffffff001807 */ /* 0x000fe20001800000 */
[----:B------:R-:W-:Y:S01]  /*56e0*/  IMAD.MOV.U32 R67, RZ, RZ, 0x1 ;  /* 0x00000001ff437424 */ /* 0x000fe200078e00ff */
[----:B------:R-:W-:Y:S01]  /*56f0*/  LOP3.LUT R98, R98, 0x1, RZ, 0x3c, !PT ;  /* 0x0000000162627812 */ /* 0x000fe200078e3cff */
[----:B------:R-:W-:Y:S01]  /*5700*/  IMAD.MOV.U32 R65, RZ, RZ, RZ ;  /* 0x000000ffff417224 */ /* 0x000fe200078e00ff */
[----:B------:R-:W-:Y:S02]  /*5710*/  @P0 SEL R0, R4, R0, !P2 ;  /* 0x0000000004000207 */ /* 0x000fe40005000000 */
[----:B------:R-:W-:Y:S02]  /*5720*/  CS2R R78, SRZ ;  /* 0x00000000004e7805 */ /* 0x000fe4000001ff00 */
[----:B------:R-:W-:Y:S02]  /*5730*/  LEA R64, R45, UR48, 0x3 ;  /* 0x000000302d407c11 */ /* 0x000fe4000f8e18ff */
[----:B------:R-:W-:Y:S02]  /*5740*/  CS2R R76, SRZ ;  /* 0x00000000004c7805 */ /* 0x000fe4000001ff00 */
[----:B------:R-:W-:Y:S02]  /*5750*/  @P1 LOP3.LUT R0, R0, 0x1, RZ, 0xc0, !PT ;  /* 0x0000000100001812 */ /* 0x000fe400078ec0ff */
[----:B------:R-:W-:Y:S02]  /*5760*/  CS2R R70, SRZ ;  /* 0x0000000000467805 */ /* 0x000fe4000001ff00 */
[----:B------:R-:W-:Y:S02]  /*5770*/  SHF.L.U32 R2, R97, 0x1f, RZ ;  /* 0x0000001f61027819 */ /* 0x000fe400000006ff */
[----:B------:R-:W-:Y:S02]  /*5780*/  CS2R R68, SRZ ;  /* 0x0000000000447805 */ /* 0x000fe4000001ff00 */
[----:B------:R-:W-:Y:S02]  /*5790*/  ISETP.NE.U32.OR P6, PT, R0, 0x1, !P1 ;  /* 0x000000010000780c */ /* 0x000fe40004fc5470 */
[----:B------:R-:W-:Y:S02]  /*57a0*/  CS2R R62, SRZ ;  /* 0x00000000003e7805 */ /* 0x000fe4000001ff00 */
[----:B------:R-:W-:Y:S02]  /*57b0*/  PLOP3.LUT P2, PT, PT, PT, UP1, 0x80, 0x8 ;  /* 0x000000000008781c */ /* 0x000fe40003f4f018 */
[----:B------:R-:W-:Y:S02]  /*57c0*/  CS2R R60, SRZ ;  /* 0x00000000003c7805 */ /* 0x000fe4000001ff00 */
[----:B------:R-:W-:Y:S02]  /*57d0*/  LEA.HI R48, R45, R45, RZ, 0x1 ;  /* 0x0000002d2d307211 */ /* 0x000fe400078f08ff */
[----:B------:R-:W-:Y:S02]  /*57e0*/  CS2R R58, SRZ ;  /* 0x00000000003a7805 */ /* 0x000fe4000001ff00 */
[----:B------:R-:W-:Y:S02]  /*57f0*/  LOP3.LUT P4, R103, R88, 0xff, RZ, 0xc0, !PT ;  /* 0x000000ff58677812 */ /* 0x000fe4000788c0ff */
[----:B------:R-:W-:Y:S02]  /*5800*/  CS2R R56, SRZ ;  /* 0x0000000000387805 */ /* 0x000fe4000001ff00 */
[----:B------:R-:W-:Y:S01]  /*5810*/  SEL R3, RZ, 0xffffffff, P3 ;  /* 0xffffffffff037807 */ /* 0x000fe20001800000 */
[----:B------:R-:W-:Y:S01]  /*5820*/  VIADD R108, R107, 0x400 ;  /* 0x000004006b6c7836 */ /* 0x000fe20000000000 */
[----:B------:R-:W-:Y:S01]  /*5830*/  P2R R105, PR, RZ, 0x40 ;  /* 0x00000040ff697803 */ /* 0x000fe20000000000 */
[----:B------:R-:W-:Y:S01]  /*5840*/  IMAD.IADD R106, R99, 0x1, R107 ;  /* 0x00000001636a7824 */ /* 0x000fe200078e026b */
[----:B------:R-:W-:Y:S02]  /*5850*/  @P6 SHF.L.U32 R0, R98, 0x1f, RZ ;  /* 0x0000001f62006819 */ /* 0x000fe400000006ff */
[----:B------:R-:W-:Y:S02]  /*5860*/  @P2 SEL R3, R4, R3, !P4 ;  /* 0x0000000304032207 */ /* 0x000fe40006000000 */
[----:B------:R1:W3:Y:S02]  /*5870*/  @P6 SYNCS.PHASECHK.TRANS64.TRYWAIT P1, [UR48+0x50], R0 ;  /* 0x00005000ff0065a7 */ /* 0x0002e40008021130 */
[----:B------:R-:W-:Y:S04]  /*5880*/  LOP3.LUT R3, R3, 0x1, RZ, 0xc0, !PT ;  /* 0x0000000103037812 */ /* 0x000fe800078ec0ff */
[----:B------:R-:W-:Y:S04]  /*5890*/  ISETP.NE.U32.AND P5, PT, R3, 0x1, PT ;  /* 0x000000010300780c */ /* 0x000fe80003fa5070 */
[----:B------:R-:W-:Y:S01]  /*58a0*/  P2R R72, PR, RZ, 0x20 ;  /* 0x00000020ff487803 */ /* 0x000fe20000000000 */
[----:B------:R4:W2:Y:S01]  /*58b0*/  SYNCS.PHASECHK.TRANS64.TRYWAIT P0, [R64+URZ+0xc0], R2 ;  /* 0x0000c002400075a7 */ /* 0x0008a200080011ff */
[C---:B-1----:R-:W-:Y:S01]  /*58c0*/  IMAD.SHL.U32 R0, R48.reuse, 0x80, RZ ;  /* 0x0000008030007824 */ /* 0x042fe200078e00ff */
[----:B------:R-:W-:Y:S04]  /*58d0*/  LOP3.LUT R48, R48, 0xffe, RZ, 0xc0, !PT ;  /* 0x00000ffe30307812 */ /* 0x000fe800078ec0ff */
[----:B------:R-:W-:Y:S01]  /*58e0*/  LOP3.LUT R0, R0, 0xffffff00, RZ, 0xc0, !PT ;  /* 0xffffff0000007812 */ /* 0x000fe200078ec0ff */
[----:B------:R-:W-:Y:S04]  /*58f0*/  IMAD.IADD R48, R45, 0x1, -R48 ;  /* 0x000000012d307824 */ /* 0x000fe800078e0a30 */
[----:B------:R-:W-:Y:S04]  /*5900*/  IMAD.IADD R0, R46, 0x1, R0 ;  /* 0x000000012e007824 */ /* 0x000fe800078e0200 */
[----:B------:R-:W-:Y:S01]  /*5910*/  IMAD R48, R48, 0x100000, R0 ;  /* 0x0010000030307824 */ /* 0x000fe200078e0200 */
[----:B---3--:R-:W-:Y:S01]  /*5920*/  @P6 SEL R67, RZ, 0x1, !P1 ;  /* 0x00000001ff436807 */ /* 0x008fe20004800000 */
[----:B----4-:R-:W-:Y:S06]  /*5930*/  @!P6 BRA `(.L_x_92) ;  /* 0x000000000064e947 */ /* 0x010fec0003800000 */
[----:B------:R-:W-:Y:S01]  /*5940*/  @P5 IMAD R5, R100, 0x2, R108 ;  /* 0x0000000264055824 */ /* 0x000fe200078e026c */
[----:B------:R-:W-:Y:S01]  /*5950*/  ISETP.NE.AND P1, PT, R67, RZ, PT ;  /* 0x000000ff4300720c */ /* 0x000fe20003f25270 */
[----:B------:R-:W-:Y:S01]  /*5960*/  IMAD.MOV.U32 R78, RZ, RZ, RZ ;  /* 0x000000ffff4e7224 */ /* 0x000fe200078e00ff */
[----:B------:R-:W-:Y:S01]  /*5970*/  BSSY B0, `(.L_x_93) ;  /* 0x000000d000007945 */ /* 0x000fe20003800000 */
[----:B------:R-:W-:Y:S01]  /*5980*/  @P5 IMAD.IADD R4, R99, 0x1, R5 ;  /* 0x0000000163045824 */ /* 0x000fe200078e0205 */
[----:B------:R-:W-:Y:S02]  /*5990*/  CS2R R70, SRZ ;  /* 0x0000000000467805 */ /* 0x000fe4000001ff00 */
[----:B------:R-:W-:Y:S02]  /*59a0*/  CS2R R68, SRZ ;  /* 0x0000000000447805 */ /* 0x000fe4000001ff00 */
[----:B------:R-:W-:Y:S02]  /*59b0*/  CS2R R76, SRZ ;  /* 0x00000000004c7805 */ /* 0x000fe4000001ff00 */
[----:B------:R-:W-:Y:S02]  /*59c0*/  CS2R R58, SRZ ;  /* 0x00000000003a7805 */ /* 0x000fe4000001ff00 */
[----:B------:R-:W-:Y:S02]  /*59d0*/  CS2R R56, SRZ ;  /* 0x0000000000387805 */ /* 0x000fe4000001ff00 */
[----:B------:R-:W-:Y:S02]  /*59e0*/  CS2R R62, SRZ ;  /* 0x00000000003e7805 */ /* 0x000fe4000001ff00 */
[----:B------:R-:W-:Y:S01]  /*59f0*/  CS2R R60, SRZ ;  /* 0x00000000003c7805 */ /* 0x000fe2000001ff00 */
[----:B------:R-:W-:Y:S06]  /*5a00*/  @P1 BRA `(.L_x_94) ;  /* 0x00000000000c1947 */ /* 0x000fec0003800000 */
[----:B------:R-:W-:Y:S04]  /*5a10*/  SHF.L.U32 R3, R98, 0x1f, RZ ;  /* 0x0000001f62037819 */ /* 0x000fe800000006ff */
[----:B------:R-:W1:Y:S02]  /*5a20*/  SYNCS.PHASECHK.TRANS64.TRYWAIT P1, [UR48+0x50], R3 ;  /* 0x00005003ff0075a7 */ /* 0x000e640008021130 */
[----:B-1----:R-:W-:Y:S05]  /*5a30*/  @!P1 BRA `(.L_x_95) ;  /* 0x0000003c00989947 */ /* 0x002fea0003800000 */
.L_x_94:
[----:B------:R-:W-:Y:S05]  /*5a40*/  BSYNC B0 ;  /* 0x0000000000007941 */ /* 0x000fea0003800000 */
.L_x_93:
[----:B------:R-:W-:Y:S01]  /*5a50*/  ISETP.NE.AND P1, PT, R72, RZ, PT ;  /* 0x000000ff4800720c */ /* 0x000fe20003f25270 */
[----:B------:R-:W-:Y:S11]  /*5a60*/  HFMA2 R65, -RZ, RZ, 0, 5.9604644775390625e-08 ;  /* 0x00000001ff417431 */ /* 0x000ff600000001ff */
[----:B------:R-:W-:Y:S01]  /*5a70*/  @!UPT UIADD3 URZ, UPT, UPT, URZ, URZ, URZ ;  /* 0x000000fffffff290 */ /* 0x000fe2000fffe0ff */
[----:B------:R-:W-:Y:S05]  /*5a80*/  @P1 WARPSYNC.ALL ;  /* 0x0000000000001948 */ /* 0x000fea0003800000 */
[----:B------:R3:W4:Y:S04]  /*5a90*/  @P1 LDSM.16.M88.4 R68, [R5] ;  /* 0x000000000544183b */ /* 0x0007280000000200 */
[----:B------:R3:W1:Y:S04]  /*5aa0*/  @P1 LDSM.16.M88.4 R76, [R4] ;  /* 0x00000000044c183b */ /* 0x0006680000000200 */
[----:B------:R3:W1:Y:S04]  /*5ab0*/  @P1 LDSM.16.M88.4 R56, [R66+UR48+0x400] ;  /* 0x000400304238183b */ /* 0x0006680008000200 */
[----:B------:R3:W1:Y:S02]  /*5ac0*/  @P1 LDSM.16.M88.4 R60, [R106+0x400] ;  /* 0x000400006a3c183b */ /* 0x0006640000000200 */
.L_x_92:
[----:B------:R-:W-:Y:S05]  /*5ad0*/  BSYNC B1 ;  /* 0x0000000000017941 */ /* 0x000fea0003800000 */
.L_x_91:
[----:B-1----:R-:W-:Y:S04]  /*5ae0*/  SHF.R.U32.HI R0, RZ, 0x15, R48 ;  /* 0x00000015ff007819 */ /* 0x002fe80000011630 */
[----:B------:R-:W-:Y:S01]  /*5af0*/  LOP3.LUT P1, RZ, R0, 0x3, R93, 0x48, !PT ;  /* 0x0000000300ff7812 */ /* 0x000fe2000782485d */
[----:B------:R-:W-:Y:S01]  /*5b00*/  @!UPT UIADD3 URZ, UPT, UPT, URZ, URZ, URZ ;  /* 0x000000fffffff290 */ /* 0x000fe2000fffe0ff */
[----:B--2---:R-:W-:Y:S11]  /*5b10*/  @P0 BRA `(.L_x_96) ;  /* 0x0000000000080947 */ /* 0x004ff60003800000 */
[----:B------:R-:W1:Y:S02]  /*5b20*/  SYNCS.PHASECHK.TRANS64.TRYWAIT P0, [R64+URZ+0xc0], R2 ;  /* 0x0000c002400075a7 */ /* 0x000e6400080011ff */
[----:B-1----:R-:W-:Y:S05]  /*5b30*/  @!P0 BRA `(.L_x_97) ;  /* 0x0000003c00708947 */ /* 0x002fea0003800000 */
.L_x_96:
[----:B------:R-:W-:Y:S05]  /*5b40*/  @!P1 BRA `(.L_x_98) ;  /* 0x0000000000409947 */ /* 0x000fea0003800000 */
[----:B------:R-:W3:Y:S01]  /*5b50*/  LDCU.64 UR8, c[0x4][0x70] ;  /* 0x01000e00ff0877ac */ /* 0x000ee20008000a00 */
[----:B------:R-:W-:Y:S01]  /*5b60*/  MOV R3, 0x0 ;  /* 0x0000000000037802 */ /* 0x000fe20000000f00 */
[----:B------:R-:W-:Y:S02]  /*5b70*/  HFMA2 R12, -RZ, RZ, 0, 5.9604644775390625e-08 ;  /* 0x00000001ff0c7431 */ /* 0x000fe400000001ff */
[----:B------:R-:W-:Y:S02]  /*5b80*/  IMAD.MOV.U32 R8, RZ, RZ, 0x192 ;  /* 0x00000192ff087424 */ /* 0x000fe400078e00ff */
[----:B------:R-:W-:Y:S01]  /*5b90*/  IMAD.MOV.U32 R13, RZ, RZ, RZ ;  /* 0x000000ffff0d7224 */ /* 0x000fe200078e00ff */
[----:B------:R-:W2:Y:S01]  /*5ba0*/  LDCU.64 UR6, c[0x4][0x78] ;  /* 0x01000f00ff0677ac */ /* 0x000ea20008000a00 */
[----:B-1----:R-:W1:Y:S01]  /*5bb0*/  LDC.64 R2, c[0x4][R3] ;  /* 0x0100000003027b82 */ /* 0x002e620000000a00 */
[----:B------:R-:W5:Y:S01]  /*5bc0*/  LDCU.64 UR4, c[0x4][0x10] ;  /* 0x01000200ff0477ac */ /* 0x000f620008000a00 */
[----:B---3--:R-:W-:Y:S01]  /*5bd0*/  MOV R5, UR9 ;  /* 0x0000000900057c02 */ /* 0x008fe20008000f00 */
[----:B------:R-:W-:Y:S01]  /*5be0*/  IMAD.U32 R4, RZ, RZ, UR8 ;  /* 0x00000008ff047e24 */ /* 0x000fe2000f8e00ff */
[----:B--2---:R-:W-:Y:S01]  /*5bf0*/  MOV R7, UR7 ;  /* 0x0000000700077c02 */ /* 0x004fe20008000f00 */
[----:B------:R-:W-:Y:S01]  /*5c00*/  IMAD.U32 R6, RZ, RZ, UR6 ;  /* 0x00000006ff067e24 */ /* 0x000fe2000f8e00ff */
[----:B-----5:R-:W-:Y:S01]  /*5c10*/  MOV R11, UR5 ;  /* 0x00000005000b7c02 */ /* 0x020fe20008000f00 */
[----:B------:R-:W-:Y:S02]  /*5c20*/  IMAD.U32 R10, RZ, RZ, UR4 ;  /* 0x00000004ff0a7e24 */ /* 0x000fe4000f8e00ff */
[----:B------:R-:W-:Y:S07]  /*5c30*/  LEPC R20, `(.L_x_98) ;  /* 0x000000001014794e */ /* 0x000fee0000000000 */
[----:B-1--4-:R-:W-:Y:S05]  /*5c40*/  CALL.ABS.NOINC R2 ;  /* 0x0000000002007343 */ /* 0x012fea0003c00000 */
.L_x_98:
[----:B------:R-:W-:Y:S05]  /*5c50*/  WARPSYNC.ALL ;  /* 0x0000000000007948 */ /* 0x000fea0003800000 */
[----:B------:R-:W-:Y:S01]  /*5c60*/  R2UR UR4, R48 ;  /* 0x00000000300472ca */ /* 0x000fe200000e0000 */
[--C-:B------:R-:W-:Y:S01]  /*5c70*/  HADD2.F32 R50, -RZ, R56.reuse.H0_H0 ;  /* 0x20000038ff327230 */ /* 0x100fe20000004100 */
[----:B------:R-:W-:Y:S01]  /*5c80*/  SHF.L.U32 R73, R100, 0x1, RZ ;  /* 0x0000000164497819 */ /* 0x000fe200000006ff */
[----:B------:R-:W-:Y:S01]  /*5c90*/  HADD2.F32 R51, -RZ, R56.H1_H1 ;  /* 0x30000038ff337230 */ /* 0x000fe20000004100 */
[----:B------:R-:W-:Y:S01]  /*5ca0*/  ISETP.NE.AND P0, PT, R101, RZ, PT ;  /* 0x000000ff6500720c */ /* 0x000fe20003f05270 */
[--C-:B------:R-:W-:Y:S01]  /*5cb0*/  HADD2.F32 R52, -RZ, R57.reuse.H0_H0 ;  /* 0x20000039ff347230 */ /* 0x100fe20000004100 */
[----:B------:R-:W-:Y:S01]  /*5cc0*/  IADD3 R108, PT, PT, R108, R73, RZ ;  /* 0x000000496c6c7210 */ /* 0x000fe20007ffe0ff */
[----:B------:R-:W-:Y:S03]  /*5cd0*/  BSSY.RECONVERGENT B0, `(.L_x_99) ;  /* 0x0000086000007945 */ /* 0x000fe60003800200 */
[----:B------:R-:W-:Y:S03]  /*5ce0*/  IADD3 R109, PT, PT, R99, R108, RZ ;  /* 0x0000006c636d7210 */ /* 0x000fe60007ffe0ff */
[----:B---3--:R-:W2:Y:S02]  /*5cf0*/  LDTM.16dp256bit.x8 R4, tmem[UR4] ;  /* 0x00000004000479ee */ /* 0x008ea400081a0000 */
[C---:B--2---:R-:W-:Y:S01]  /*5d00*/  FMUL R0, R47.reuse, R4 ;  /* 0x000000042f007220 */ /* 0x044fe20000400000 */
[C---:B-1----:R-:W-:Y:S01]  /*5d10*/  FMUL R2, R47.reuse, R5 ;  /* 0x000000052f027220 */ /* 0x042fe20000400000 */
[C---:B------:R-:W-:Y:S01]  /*5d20*/  FMUL R4, R47.reuse, R8 ;  /* 0x000000082f047220 */ /* 0x040fe20000400000 */
[----:B------:R-:W-:Y:S01]  /*5d30*/  FMUL R3, R47, R6 ;  /* 0x000000062f037220 */ /* 0x000fe20000400000 */
[C---:B------:R-:W-:Y:S01]  /*5d40*/  FFMA R0, R49.reuse, R50, R0 ;  /* 0x0000003231007223 */ /* 0x040fe20000000000 */
[----:B------:R-:W-:Y:S01]  /*5d50*/  FFMA R2, R49, R51, R2 ;  /* 0x0000003331027223 */ /* 0x000fe20000000002 */
[C---:B------:R-:W-:Y:S01]  /*5d60*/  FMUL R5, R47.reuse, R9 ;  /* 0x000000092f057220 */ /* 0x040fe20000400000 */
        /* <DEDUP_REMOVED lines=16> */
[----:B------:R-:W-:Y:S02]  /*5e70*/  HADD2.F32 R32, -RZ, R57.H1_H1 ;  /* 0x30000039ff207230 */ /* 0x000fe40000004100 */
[C---:B------:R-:W-:Y:S01]  /*5e80*/  FMUL R26, R47.reuse, R30 ;  /* 0x0000001e2f1a7220 */ /* 0x040fe20000400000 */
[----:B------:R-:W-:Y:S01]  /*5e90*/  FMUL R29, R47, R33 ;  /* 0x000000212f1d7220 */ /* 0x000fe20000400000 */
[--C-:B------:R-:W-:Y:S02]  /*5ea0*/  HADD2.F32 R33, -RZ, R58.reuse.H0_H0 ;  /* 0x2000003aff217230 */ /* 0x100fe40000004100 */
[----:B------:R-:W-:Y:S01]  /*5eb0*/  FFMA R3, R49, R52, R3 ;  /* 0x0000003431037223 */ /* 0x000fe20000000003 */
[C---:B------:R-:W-:Y:S01]  /*5ec0*/  FMUL R7, R47.reuse, R7 ;  /* 0x000000072f077220 */ /* 0x040fe20000400000 */
[----:B------:R-:W-:Y:S01]  /*5ed0*/  FMUL R30, R47, R34 ;  /* 0x000000222f1e7220 */ /* 0x000fe20000400000 */
[----:B------:R-:W-:Y:S01]  /*5ee0*/  HADD2.F32 R34, -RZ, R58.H1_H1 ;  /* 0x3000003aff227230 */ /* 0x000fe20000004100 */
[----:B------:R-:W-:Y:S01]  /*5ef0*/  F2FP.F16.F32.PACK_AB R52, R2, R0 ;  /* 0x000000000234723e */ /* 0x000fe200000000ff */
[--C-:B------:R-:W-:Y:S02]  /*5f00*/  HADD2.F32 R0, -RZ, R59.reuse.H0_H0 ;  /* 0x2000003bff007230 */ /* 0x100fe40000004100 */
[C---:B------:R-:W-:Y:S01]  /*5f10*/  FFMA R7, R49.reuse, R32, R7 ;  /* 0x0000002031077223 */ /* 0x040fe20000000007 */
[----:B------:R-:W-:Y:S02]  /*5f20*/  HADD2.F32 R2, -RZ, R59.H1_H1 ;  /* 0x3000003bff027230 */ /* 0x000fe40000004100 */
[C---:B------:R-:W-:Y:S01]  /*5f30*/  FFMA R4, R49.reuse, R33, R4 ;  /* 0x0000002131047223 */ /* 0x040fe20000000004 */
[C---:B------:R-:W-:Y:S01]  /*5f40*/  FFMA R5, R49.reuse, R34, R5 ;  /* 0x0000002231057223 */ /* 0x040fe20000000005 */
[----:B------:R-:W-:Y:S01]  /*5f50*/  FFMA R6, R49, R0, R6 ;  /* 0x0000000031067223 */ /* 0x000fe20000000006 */
[--C-:B------:R-:W-:Y:S02]  /*5f60*/  HADD2.F32 R0, -RZ, R60.reuse.H0_H0 ;  /* 0x2000003cff007230 */ /* 0x100fe40000004100 */
[----:B------:R-:W-:Y:S01]  /*5f70*/  FMUL R11, R47, R11 ;  /* 0x0000000b2f0b7220 */ /* 0x000fe20000400000 */
[----:B------:R-:W-:Y:S01]  /*5f80*/  F2FP.F16.F32.PACK_AB R53, R7, R3 ;  /* 0x000000030735723e */ /* 0x000fe200000000ff */
[--C-:B------:R-:W-:Y:S02]  /*5f90*/  HADD2.F32 R3, -RZ, R61.reuse.H0_H0 ;  /* 0x2000003dff037230 */ /* 0x100fe40000004100 */
[----:B------:R-:W-:Y:S01]  /*5fa0*/  FMUL R15, R47, R15 ;  /* 0x0000000f2f0f7220 */ /* 0x000fe20000400000 */
[C---:B------:R-:W-:Y:S01]  /*5fb0*/  FFMA R11, R49.reuse, R2, R11 ;  /* 0x00000002310b7223 */ /* 0x040fe2000000000b */
[----:B------:R-:W-:Y:S02]  /*5fc0*/  HADD2.F32 R2, -RZ, R60.H1_H1 ;  /* 0x3000003cff027230 */ /* 0x000fe40000004100 */
[----:B------:R-:W-:Y:S01]  /*5fd0*/  FFMA R8, R49, R0, R8 ;  /* 0x0000000031087223 */ /* 0x000fe20000000008 */
[----:B------:R-:W-:Y:S02]  /*5fe0*/  HADD2.F32 R0, -RZ, R61.H1_H1 ;  /* 0x3000003dff007230 */ /* 0x000fe40000004100 */
[C---:B------:R-:W-:Y:S01]  /*5ff0*/  FMUL R19, R47.reuse, R19 ;  /* 0x000000132f137220 */ /* 0x040fe20000400000 */
[----:B------:R-:W-:Y:S01]  /*6000*/  FMUL R23, R47, R23 ;  /* 0x000000172f177220 */ /* 0x000fe20000400000 */
[C---:B------:R-:W-:Y:S01]  /*6010*/  FFMA R9, R49.reuse, R2, R9 ;  /* 0x0000000231097223 */ /* 0x040fe20000000009 */
[--C-:B------:R-:W-:Y:S02]  /*6020*/  HADD2.F32 R2, -RZ, R62.reuse.H0_H0 ;  /* 0x2000003eff027230 */ /* 0x100fe40000004100 */
[C---:B------:R-:W-:Y:S01]  /*6030*/  FFMA R10, R49.reuse, R3, R10 ;  /* 0x00000003310a7223 */ /* 0x040fe2000000000a */
[--C-:B------:R-:W-:Y:S02]  /*6040*/  HADD2.F32 R3, -RZ, R63.reuse.H0_H0 ;  /* 0x2000003fff037230 */ /* 0x100fe40000004100 */
[C---:B------:R-:W-:Y:S01]  /*6050*/  FFMA R15, R49.reuse, R0, R15 ;  /* 0x00000000310f7223 */ /* 0x040fe2000000000f */
[----:B------:R-:W-:Y:S02]  /*6060*/  HADD2.F32 R0, -RZ, R62.H1_H1 ;  /* 0x3000003eff007230 */ /* 0x000fe40000004100 */
[----:B------:R-:W-:Y:S01]  /*6070*/  FFMA R12, R49, R2, R12 ;  /* 0x00000002310c7223 */ /* 0x000fe2000000000c */
[--C-:B----4-:R-:W-:Y:S02]  /*6080*/  HADD2.F32 R2, -RZ, R68.reuse.H0_H0 ;  /* 0x20000044ff027230 */ /* 0x110fe40000004100 */
[C---:B------:R-:W-:Y:S01]  /*6090*/  FMUL R27, R47.reuse, R27 ;  /* 0x0000001b2f1b7220 */ /* 0x040fe20000400000 */
[----:B------:R-:W-:Y:S01]  /*60a0*/  FMUL R31, R47, R31 ;  /* 0x0000001f2f1f7220 */ /* 0x000fe20000400000 */
[C---:B------:R-:W-:Y:S01]  /*60b0*/  FFMA R13, R49.reuse, R0, R13 ;  /* 0x00000000310d7223 */ /* 0x040fe2000000000d */
[----:B------:R-:W-:Y:S02]  /*60c0*/  HADD2.F32 R0, -RZ, R63.H1_H1 ;  /* 0x3000003fff007230 */ /* 0x000fe40000004100 */
[----:B------:R-:W-:Y:S01]  /*60d0*/  FFMA R14, R49, R3, R14 ;  /* 0x00000003310e7223 */ /* 0x000fe2000000000e */
[----:B------:R-:W-:Y:S01]  /*60e0*/  HADD2.F32 R3, -RZ, R68.H1_H1 ;  /* 0x30000044ff037230 */ /* 0x000fe20000004100 */
[----:B------:R-:W-:Y:S01]  /*60f0*/  F2FP.F16.F32.PACK_AB R54, R5, R4 ;  /* 0x000000040536723e */ /* 0x000fe200000000ff */
[----:B------:R-:W-:Y:S02]  /*6100*/  HADD2.F32 R4, -RZ, R79.H0_H0 ;  /* 0x2000004fff047230 */ /* 0x000fe40000004100 */
[C---:B------:R-:W-:Y:S01]  /*6110*/  FFMA R19, R49.reuse, R0, R19 ;  /* 0x0000000031137223 */ /* 0x040fe20000000013 */
[--C-:B------:R-:W-:Y:S02]  /*6120*/  HADD2.F32 R0, -RZ, R69.reuse.H0_H0 ;  /* 0x20000045ff007230 */ /* 0x100fe40000004100 */
[C---:B------:R-:W-:Y:S01]  /*6130*/  FFMA R16, R49.reuse, R2, R16 ;  /* 0x0000000231107223 */ /* 0x040fe20000000010 */
[----:B------:R-:W-:Y:S01]  /*6140*/  FFMA R17, R49, R3, R17 ;  /* 0x0000000331117223 */ /* 0x000fe20000000011 */
[----:B------:R-:W-:Y:S01]  /*6150*/  HADD2.F32 R2, -RZ, R69.H1_H1 ;  /* 0x30000045ff027230 */ /* 0x000fe20000004100 */
[----:B------:R-:W-:Y:S01]  /*6160*/  F2FP.F16.F32.PACK_AB R55, R11, R6 ;  /* 0x000000060b37723e */ /* 0x000fe200000000ff */
[----:B------:R-:W-:Y:S01]  /*6170*/  FFMA R18, R49, R0, R18 ;  /* 0x0000000031127223 */ /* 0x000fe20000000012 */
[--C-:B------:R-:W-:Y:S01]  /*6180*/  HADD2.F32 R0, -RZ, R70.reuse.H0_H0 ;  /* 0x20000046ff007230 */ /* 0x100fe20000004100 */
[----:B------:R-:W-:Y:S01]  /*6190*/  F2FP.F16.F32.PACK_AB R8, R9, R8 ;  /* 0x000000080908723e */ /* 0x000fe200000000ff */
[C---:B------:R-:W-:Y:S01]  /*61a0*/  FFMA R23, R49.reuse, R2, R23 ;  /* 0x0000000231177223 */ /* 0x040fe20000000017 */
[----:B------:R1:W-:Y:S01]  /*61b0*/  STSM.16.M88.4 [R107+0x400], R52 ;  /* 0x000400346b007844 */ /* 0x0003e20000000200 */
[----:B------:R-:W-:Y:S02]  /*61c0*/  HADD2.F32 R2, -RZ, R70.H1_H1 ;  /* 0x30000046ff027230 */ /* 0x000fe40000004100 */
[----:B------:R-:W-:Y:S01]  /*61d0*/  FFMA R20, R49, R0, R20 ;  /* 0x0000000031147223 */ /* 0x000fe20000000014 */
[--C-:B------:R-:W-:Y:S01]  /*61e0*/  HADD2.F32 R3, -RZ, R71.reuse.H0_H0 ;  /* 0x20000047ff037230 */ /* 0x100fe20000004100 */
[----:B------:R-:W-:Y:S01]  /*61f0*/  F2FP.F16.F32.PACK_AB R9, R15, R10 ;  /* 0x0000000a0f09723e */ /* 0x000fe200000000ff */
[----:B------:R-:W-:Y:S02]  /*6200*/  HADD2.F32 R0, -RZ, R71.H1_H1 ;  /* 0x30000047ff007230 */ /* 0x000fe40000004100 */
[C---:B------:R-:W-:Y:S01]  /*6210*/  FFMA R21, R49.reuse, R2, R21 ;  /* 0x0000000231157223 */ /* 0x040fe20000000015 */
[--C-:B------:R-:W-:Y:S02]  /*6220*/  HADD2.F32 R2, -RZ, R76.reuse.H0_H0 ;  /* 0x2000004cff027230 */ /* 0x100fe40000004100 */
[C---:B------:R-:W-:Y:S01]  /*6230*/  FFMA R22, R49.reuse, R3, R22 ;  /* 0x0000000331167223 */ /* 0x040fe20000000016 */
[--C-:B------:R-:W-:Y:S02]  /*6240*/  HADD2.F32 R3, -RZ, R77.reuse.H0_H0 ;  /* 0x2000004dff037230 */ /* 0x100fe40000004100 */
[C---:B------:R-:W-:Y:S01]  /*6250*/  FFMA R27, R49.reuse, R0, R27 ;  /* 0x00000000311b7223 */ /* 0x040fe2000000001b */
[----:B------:R-:W-:Y:S02]  /*6260*/  HADD2.F32 R0, -RZ, R76.H1_H1 ;  /* 0x3000004cff007230 */ /* 0x000fe40000004100 */
[----:B------:R-:W-:Y:S01]  /*6270*/  FFMA R24, R49, R2, R24 ;  /* 0x0000000231187223 */ /* 0x000fe20000000018 */
[--C-:B------:R-:W-:Y:S02]  /*6280*/  HADD2.F32 R2, -RZ, R78.reuse.H0_H0 ;  /* 0x2000004eff027230 */ /* 0x100fe40000004100 */
[----:B------:R-:W-:Y:S01]  /*6290*/  FMUL R35, R47, R35 ;  /* 0x000000232f237220 */ /* 0x000fe20000400000 */
[----:B------:R-:W-:Y:S01]  /*62a0*/  F2FP.F16.F32.PACK_AB R10, R13, R12 ;  /* 0x0000000c0d0a723e */ /* 0x000fe200000000ff */
[C---:B------:R-:W-:Y:S01]  /*62b0*/  FFMA R25, R49.reuse, R0, R25 ;  /* 0x0000000031197223 */ /* 0x040fe20000000019 */
[----:B------:R-:W-:Y:S02]  /*62c0*/  HADD2.F32 R0, -RZ, R77.H1_H1 ;  /* 0x3000004dff007230 */ /* 0x000fe40000004100 */
[----:B------:R-:W-:Y:S01]  /*62d0*/  FFMA R26, R49, R3, R26 ;  /* 0x00000003311a7223 */ /* 0x000fe2000000001a */
[----:B------:R-:W-:Y:S01]  /*62e0*/  HADD2.F32 R3, -RZ, R78.H1_H1 ;  /* 0x3000004eff037230 */ /* 0x000fe20000004100 */
[----:B------:R-:W-:Y:S01]  /*62f0*/  F2FP.F16.F32.PACK_AB R11, R19, R14 ;  /* 0x0000000e130b723e */ /* 0x000fe200000000ff */
[C---:B------:R-:W-:Y:S01]  /*6300*/  FFMA R31, R49.reuse, R0, R31 ;  /* 0x00000000311f7223 */ /* 0x040fe2000000001f */
[----:B------:R-:W-:Y:S02]  /*6310*/  HADD2.F32 R0, -RZ, R79.H1_H1 ;  /* 0x3000004fff007230 */ /* 0x000fe40000004100 */
[C---:B------:R-:W-:Y:S01]  /*6320*/  FFMA R28, R49.reuse, R2, R28 ;  /* 0x00000002311c7223 */ /* 0x040fe2000000001c */
[----:B------:R1:W-:Y:S01]  /*6330*/  STSM.16.M88.4 [R106+0x400], R8 ;  /* 0x000400086a007844 */ /* 0x0003e20000000200 */
[----:B------:R-:W-:Y:S01]  /*6340*/  FFMA R29, R49, R3, R29 ;  /* 0x00000003311d7223 */ /* 0x000fe2000000001d */
[----:B------:R-:W-:Y:S01]  /*6350*/  F2FP.F16.F32.PACK_AB R16, R17, R16 ;  /* 0x000000101110723e */ /* 0x000fe200000000ff */
[----:B------:R-:W-:Y:S01]  /*6360*/  FFMA R30, R49, R4, R30 ;  /* 0x00000004311e7223 */ /* 0x000fe2000000001e */
[----:B------:R-:W-:Y:S01]  /*6370*/  F2FP.F16.F32.PACK_AB R17, R23, R18 ;  /* 0x000000121711723e */ /* 0x000fe200000000ff */
[----:B------:R-:W-:Y:S01]  /*6380*/  FFMA R35, R49, R0, R35 ;  /* 0x0000000031237223 */ /* 0x000fe20000000023 */
[----:B------:R-:W-:Y:S02]  /*6390*/  F2FP.F16.F32.PACK_AB R18, R21, R20 ;  /* 0x000000141512723e */ /* 0x000fe400000000ff */
[----:B------:R-:W-:Y:S02]  /*63a0*/  F2FP.F16.F32.PACK_AB R19, R27, R22 ;  /* 0x000000161b13723e */ /* 0x000fe400000000ff */
[----:B------:R-:W-:Y:S02]  /*63b0*/  F2FP.F16.F32.PACK_AB R24, R25, R24 ;  /* 0x000000181918723e */ /* 0x000fe400000000ff */
[----:B------:R-:W-:Y:S01]  /*63c0*/  F2FP.F16.F32.PACK_AB R25, R31, R26 ;  /* 0x0000001a1f19723e */ /* 0x000fe200000000ff */
[----:B------:R1:W-:Y:S01]  /*63d0*/  STSM.16.M88.4 [R108], R16 ;  /* 0x000000106c007844 */ /* 0x0003e20000000200 */
[----:B------:R-:W-:Y:S02]  /*63e0*/  F2FP.F16.F32.PACK_AB R26, R29, R28 ;  /* 0x0000001c1d1a723e */ /* 0x000fe400000000ff */
[----:B------:R-:W-:Y:S05]  /*63f0*/  F2FP.F16.F32.PACK_AB R27, R35, R30 ;  /* 0x0000001e231b723e */ /* 0x000fea00000000ff */
[----:B------:R1:W-:Y:S01]  /*6400*/  STSM.16.M88.4 [R109], R24 ;  /* 0x000000186d007844 */ /* 0x0003e20000000200 */
[----:B------:R-:W-:Y:S01]  /*6410*/  @!PT LDS RZ, [RZ] ;  /* 0x00000000fffff984 */ /* 0x000fe20000000800 */
[----:B------:R-:W-:Y:S01]  /*6420*/  @!PT LDS RZ, [RZ] ;  /* 0x00000000fffff984 */ /* 0x000fe20000000800 */
[----:B------:R-:W-:Y:S01]  /*6430*/  @!PT LDS RZ, [RZ] ;  /* 0x00000000fffff984 */ /* 0x000fe20000000800 */
[----:B------:R-:W-:Y:S01]  /*6440*/  @!PT LDS RZ, [RZ] ;  /* 0x00000000fffff984 */ /* 0x000fe20000000800 */
[----:B------:R2:W-:Y:S07]  /*6450*/  MEMBAR.ALL.CTA ;  /* 0x0000000000007992 */ /* 0x0005ee0000008000 */
[----:B--2---:R-:W2:Y:S02]  /*6460*/  FENCE.VIEW.ASYNC.S ;  /* 0x00000000000073c6 */ /* 0x004ea40000000000 */
[----:B--2---:R-:W-:Y:S06]  /*6470*/  BAR.SYNC.DEFER_BLOCKING 0x1, 0x80 ;  /* 0x0042000000007b1d */ /* 0x004fec0000010000 */
[----:B------:R-:W-:Y:S05]  /*6480*/  @P0 BRA `(.L_x_100) ;  /* 0x0000000000280947 */ /* 0x000fea0003800000 */
[----:B------:R-:W-:Y:S02]  /*6490*/  UIADD3 UR4, UPT, UPT, UR48, 0x400, URZ ;  /* 0x0000040030047890 */ /* 0x000fe4000fffe0ff */
[----:B------:R-:W-:Y:S01]  /*64a0*/  UIADD3 UR6, UP0, UPT, UR52, 0x680, URZ ;  /* 0x0000068034067890 */ /* 0x000fe2000ff1e0ff */
[----:B------:R-:W-:Y:S03]  /*64b0*/  UMOV UR43, UR36 ;  /* 0x00000024002b7c82 */ /* 0x000fe60008000000 */
[----:B------:R-:W-:Y:S01]  /*64c0*/  MOV R94, UR4 ;  /* 0x00000004005e7c02 */ /* 0x000fe20008000f00 */
[----:B------:R-:W-:Y:S03]  /*64d0*/  UIADD3.X UR7, UPT, UPT, URZ, UR53, URZ, UP0, !UPT ;  /* 0x00000035ff077290 */ /* 0x000fe600087fe4ff */
[----:B------:R-:W-:Y:S11]  /*64e0*/  R2UR UR40, R94 ;  /* 0x000000005e2872ca */ /* 0x000ff600000e0000 */
[----:B------:R-:W-:Y:S02]  /*64f0*/  @!UPT UIADD3 URZ, UPT, UPT, URZ, URZ, URZ ;  /* 0x000000fffffff290 */ /* 0x000fe4000fffe0ff */
[----:B------:R2:W-:Y:S01]  /*6500*/  UTMASTG.3D [UR40], [UR6] ;  /* 0x00000028060073b5 */ /* 0x0005e20008010000 */
[----:B------:R0:W-:Y:S01]  /*6510*/  UTMACMDFLUSH ;  /* 0x00000000000079b7 */ /* 0x0001e20000000000 */
[----:B--2---:R-:W-:Y:S04]  /*6520*/  DEPBAR.LE SB0, 0x1 ;  /* 0x000080400000791a */ /* 0x004fe80000000000 */
.L_x_100:
[----:B------:R-:W-:Y:S05]  /*6530*/  BSYNC.RECONVERGENT B0 ;  /* 0x0000000000007941 */ /* 0x000fea0003800200 */
.L_x_99:
[----:B------:R-:W-:Y:S01]  /*6540*/  BAR.SYNC.DEFER_BLOCKING 0x1, 0x80 ;  /* 0x0042000000007b1d */ /* 0x000fe20000010000 */
[----:B------:R-:W-:Y:S01]  /*6550*/  ISETP.NE.AND P1, PT, R105, RZ, PT ;  /* 0x000000ff6900720c */ /* 0x000fe20003f25270 */
[----:B------:R-:W-:Y:S01]  /*6560*/  UISETP.NE.AND UP0, UPT, UR49, URZ, UPT ;  /* 0x000000ff3100728c */ /* 0x000fe2000bf05270 */
[----:B------:R-:W-:Y:S11]  /*6570*/  LEA R2, R65, UR48, 0x3 ;  /* 0x0000003041027c11 */ /* 0x000ff6000f8e18ff */
[----:B------:R-:W-:Y:S01]  /*6580*/  @P1 SHF.L.U32 R3, R98, 0x1f, RZ ;  /* 0x0000001f62031819 */ /* 0x000fe200000006ff */
[----:B------:R-:W-:Y:S06]  /*6590*/  BRA.U !UP0, `(.L_x_101) ;  /* 0x0000000108247547 */ /* 0x000fec000b800000 */
[----:B------:R-:W-:Y:S01]  /*65a0*/  IMAD.U32 R4, RZ, RZ, UR51 ;  /* 0x00000033ff047e24 */ /* 0x000fe2000f8e00ff */
[----:B------:R-:W-:Y:S01]  /*65b0*/  MOV R0, UR37 ;  /* 0x0000002500007c02 */ /* 0x000fe20008000f00 */
[----:B------:R-:W-:Y:S03]  /*65c0*/  UIADD3 UR51, UPT, UPT, UR51, 0x1, URZ ;  /* 0x0000000133337890 */ /* 0x000fe6000fffe0ff */
[----:B------:R-:W-:Y:S01]  /*65d0*/  @P1 LEA R4, R4, UR48, 0x3 ;  /* 0x0000003004041c11 */ /* 0x000fe2000f8e18ff */
[----:B------:R-:W-:Y:S04]  /*65e0*/  UISETP.NE.AND UP0, UPT, UR51, 0x4, UPT ;  /* 0x000000043300788c */ /* 0x000fe8000bf05270 */
[----:B------:R-:W-:Y:S01]  /*65f0*/  @P1 VIADD R4, R4, 0x70 ;  /* 0x0000007004041836 */ /* 0x000fe20000000000 */
[----:B------:R-:W-:Y:S04]  /*6600*/  USEL UR51, UR51, URZ, UP0 ;  /* 0x000000ff33337287 */ /* 0x000fe80008000000 */
[----:B------:R-:W-:Y:S04]  /*6610*/  @P1 PRMT R0, R0, 0x654, R4 ;  /* 0x0000065400001816 */ /* 0x000fe80000000004 */
[----:B------:R2:W-:Y:S04]  /*6620*/  @P1 SYNCS.ARRIVE.TRANS64.RED.A1T0 RZ, [R0+URZ], RZ ;  /* 0x000000ff00ff19a7 */ /* 0x0005e800081004ff */
.L_x_101:
[----:B------:R-:W3:Y:S01]  /*6630*/  @P1 SYNCS.PHASECHK.TRANS64.TRYWAIT P0, [R2+URZ+0x50], R3 ;  /* 0x00005003020015a7 */ /* 0x000ee200080011ff */
[----:B------:R-:W-:Y:S01]  /*6640*/  BSSY B1, `(.L_x_102) ;  /* 0x0000017000017945 */ /* 0x000fe20003800000 */
[----:B---3--:R-:W-:Y:S03]  /*6650*/  @P1 SEL R67, RZ, 0x1, !P0 ;  /* 0x00000001ff431807 */ /* 0x008fe60004000000 */
[----:B------:R-:W-:Y:S05]  /*6660*/  @!P1 BRA `(.L_x_103) ;  /* 0x0000000000509947 */ /* 0x000fea0003800000 */
[----:B------:R-:W-:Y:S01]  /*6670*/  ISETP.NE.AND P1, PT, R72, RZ, PT ;  /* 0x000000ff4800720c */ /* 0x000fe20003f25270 */
[----:B------:R-:W-:Y:S01]  /*6680*/  BSSY B0, `(.L_x_104) ;  /* 0x000000a000007945 */ /* 0x000fe20003800000 */
[----:B------:R-:W-:Y:S11]  /*6690*/  ISETP.NE.AND P0, PT, R67, RZ, PT ;  /* 0x000000ff4300720c */ /* 0x000ff60003f05270 */
[----:B------:R-:W-:Y:S04]  /*66a0*/  @P1 IMAD R5, R65, 0x2000, R66 ;  /* 0x0000200041051824 */ /* 0x000fe800078e0242 */
[----:B------:R-:W-:Y:S05]  /*66b0*/  @P1 VIADD R4, R5, UR48 ;  /* 0x0000003005041c36 */ /* 0x000fea0008000000 */
[----:B------:R-:W-:Y:S01]  /*66c0*/  @P1 IADD3 R3, PT, PT, R73, R4, RZ ;  /* 0x0000000449031210 */ /* 0x000fe20007ffe0ff */
[----:B------:R-:W-:Y:S01]  /*66d0*/  @P1 IMAD.IADD R4, R99, 0x1, R4 ;  /* 0x0000000163041824 */ /* 0x000fe200078e0204 */
[----:B------:R-:W-:Y:S06]  /*66e0*/  @P0 BRA `(.L_x_105) ;  /* 0x00000000000c0947 */ /* 0x000fec0003800000 */
[----:B--2---:R-:W-:Y:S04]  /*66f0*/  SHF.L.U32 R0, R98, 0x1f, RZ ;  /* 0x0000001f62007819 */ /* 0x004fe800000006ff */
[----:B------:R-:W2:Y:S02]  /*6700*/  SYNCS.PHASECHK.TRANS64.TRYWAIT P0, [R2+URZ+0x50], R0 ;  /* 0x00005000020075a7 */ /* 0x000ea400080011ff */
[----:B--2---:R-:W-:Y:S05]  /*6710*/  @!P0 BRA `(.L_x_106) ;  /* 0x00000030008c8947 */ /* 0x004fea0003800000 */
.L_x_105:
[----:B------:R-:W-:Y:S05]  /*6720*/  BSYNC B0 ;  /* 0x0000000000007941 */ /* 0x000fea0003800000 */
.L_x_104:
[----:B------:R-:W-:Y:S02]  /*6730*/  ISETP.NE.AND P0, PT, R72, RZ, PT ;  /* 0x000000ff4800720c */ /* 0x000fe40003f05270 */
[----:B------:R-:W-:Y:S11]  /*6740*/  IADD3 R65, PT, PT, R65, 0x1, RZ ;  /* 0x0000000141417810 */ /* 0x000ff60007ffe0ff */
[----:B--2---:R-:W-:Y:S01]  /*6750*/  @P0 IMAD.IADD R0, R99, 0x1, R3 ;  /* 0x0000000163000824 */ /* 0x004fe200078e0203 */
[----:B------:R-:W-:Y:S05]  /*6760*/  @P0 WARPSYNC.ALL ;  /* 0x0000000000000948 */ /* 0x000fea0003800000 */
[----:B------:R3:W4:Y:S04]  /*6770*/  @P0 LDSM.16.M88.4 R56, [R5+UR48+0x400] ;  /* 0x000400300538083b */ /* 0x0007280008000200 */
[----:B------:R3:W2:Y:S04]  /*6780*/  @P0 LDSM.16.M88.4 R60, [R4+0x400] ;  /* 0x00040000043c083b */ /* 0x0006a80000000200 */
[----:B------:R3:W1:Y:S04]  /*6790*/  @P0 LDSM.16.M88.4 R68, [R3+0x400] ;  /* 0x000400000344083b */ /* 0x0006680000000200 */
[----:B------:R3:W1:Y:S02]  /*67a0*/  @P0 LDSM.16.M88.4 R76, [R0+0x400] ;  /* 0x00040000004c083b */ /* 0x0006640000000200 */
.L_x_103:
[----:B------:R-:W-:Y:S05]  /*67b0*/  BSYNC B1 ;  /* 0x0000000000017941 */ /* 0x000fea0003800000 */
.L_x_102:
[----:B--23--:R-:W-:Y:S05]  /*67c0*/  VIADD R0, R48, 0x40 ;  /* 0x0000004030007836 */ /* 0x00cfea0000000000 */
[----:B------:R-:W-:Y:S04]  /*67d0*/  SHF.R.U32.HI R0, RZ, 0x15, R0 ;  /* 0x00000015ff007819 */ /* 0x000fe80000011600 */
[----:B------:R-:W-:Y:S11]  /*67e0*/  LOP3.LUT P0, RZ, R0, 0x3, R93, 0x48, !PT ;  /* 0x0000000300ff7812 */ /* 0x000ff6000780485d */
[----:B------:R-:W-:Y:S02]  /*67f0*/  @!UPT UIADD3 URZ, UPT, UPT, URZ, URZ, URZ ;  /* 0x000000fffffff290 */ /* 0x000fe4000fffe0ff */
[----:B------:R-:W-:Y:S05]  /*6800*/  @!P0 BRA `(.L_x_107) ;  /* 0x0000000000408947 */ /* 0x000fea0003800000 */
[----:B------:R-:W2:Y:S01]  /*6810*/  LDCU.64 UR8, c[0x4][0x70] ;  /* 0x01000e00ff0877ac */ /* 0x000ea20008000a00 */
[----:B------:R-:W-:Y:S01]  /*6820*/  MOV R3, 0x0 ;  /* 0x0000000000037802 */ /* 0x000fe20000000f00 */
[----:B------:R-:W-:Y:S02]  /*6830*/  HFMA2 R12, -RZ, RZ, 0, 5.9604644775390625e-08 ;  /* 0x00000001ff0c7431 */ /* 0x000fe400000001ff */
[----:B-1----:R-:W-:Y:S02]  /*6840*/  IMAD.MOV.U32 R8, RZ, RZ, 0x192 ;  /* 0x00000192ff087424 */ /* 0x002fe400078e00ff */
[----:B------:R-:W-:Y:S01]  /*6850*/  IMAD.MOV.U32 R13, RZ, RZ, RZ ;  /* 0x000000ffff0d7224 */ /* 0x000fe200078e00ff */
[----:B------:R-:W1:Y:S01]  /*6860*/  LDCU.64 UR6, c[0x4][0x78] ;  /* 0x01000f00ff0677ac */ /* 0x000e620008000a00 */
[----:B------:R-:W3:Y:S01]  /*6870*/  LDC.64 R2, c[0x4][R3] ;  /* 0x0100000003027b82 */ /* 0x000ee20000000a00 */
[----:B------:R-:W5:Y:S01]  /*6880*/  LDCU.64 UR4, c[0x4][0x10] ;  /* 0x01000200ff0477ac */ /* 0x000f620008000a00 */
[----:B--2---:R-:W-:Y:S01]  /*6890*/  MOV R5, UR9 ;  /* 0x0000000900057c02 */ /* 0x004fe20008000f00 */
[----:B------:R-:W-:Y:S01]  /*68a0*/  IMAD.U32 R4, RZ, RZ, UR8 ;  /* 0x00000008ff047e24 */ /* 0x000fe2000f8e00ff */
[----:B-1----:R-:W-:Y:S01]  /*68b0*/  MOV R7, UR7 ;  /* 0x0000000700077c02 */ /* 0x002fe20008000f00 */
[----:B------:R-:W-:Y:S01]  /*68c0*/  IMAD.U32 R6, RZ, RZ, UR6 ;  /* 0x00000006ff067e24 */ /* 0x000fe2000f8e00ff */
[----:B-----5:R-:W-:Y:S01]  /*68d0*/  MOV R11, UR5 ;  /* 0x00000005000b7c02 */ /* 0x020fe20008000f00 */
[----:B------:R-:W-:Y:S02]  /*68e0*/  IMAD.U32 R10, RZ, RZ, UR4 ;  /* 0x00000004ff0a7e24 */ /* 0x000fe4000f8e00ff */
[----:B------:R-:W-:Y:S07]  /*68f0*/  LEPC R20, `(.L_x_107) ;  /* 0x000000001014794e */ /* 0x000fee0000000000 */
[----:B---34-:R-:W-:Y:S05]  /*6900*/  CALL.ABS.NOINC R2 ;  /* 0x0000000002007343 */ /* 0x018fea0003c00000 */
.L_x_107:
[----:B------:R-:W-:Y:S05]  /*6910*/  WARPSYNC.ALL ;  /* 0x0000000000007948 */ /* 0x000fea0003800000 */
[----:B------:R-:W-:Y:S01]  /*6920*/  R2UR UR4, R48 ;  /* 0x00000000300472ca */ /* 0x000fe200000e0000 */
[--C-:B----4-:R-:W-:Y:S01]  /*6930*/  HADD2.F32 R3, -RZ, R56.reuse.H0_H0 ;  /* 0x20000038ff037230 */ /* 0x110fe20000004100 */
[----:B------:R-:W-:Y:S01]  /*6940*/  ISETP.NE.AND P6, PT, R105, RZ, PT ;  /* 0x000000ff6900720c */ /* 0x000fe20003fc5270 */
[--C-:B------:R-:W-:Y:S01]  /*6950*/  HADD2.F32 R51, -RZ, R57.reuse.H1_H1 ;  /* 0x30000039ff337230 */ /* 0x100fe20000004100 */
[----:B------:R-:W-:Y:S01]  /*6960*/  MOV R50, UR51 ;  /* 0x0000003300327c02 */ /* 0x000fe20008000f00 */
[----:B------:R-:W-:Y:S01]  /*6970*/  BSSY.RECONVERGENT B0, `(.L_x_108) ;  /* 0x000008c000007945 */ /* 0x000fe20003800200 */
[----:B------:R-:W-:Y:S02]  /*6980*/  MOV R74, UR37 ;  /* 0x00000025004a7c02 */ /* 0x000fe40008000f00 */
[----:B------:R-:W-:Y:S05]  /*6990*/  ISETP.NE.AND P0, PT, R101, RZ, PT ;  /* 0x000000ff6500720c */ /* 0x000fea0003f05270 */
[----:B-1----:R-:W1:Y:S02]  /*69a0*/  LDTM.16dp256bit.x8 R4, tmem[UR4+0x40] ;  /* 0x00004004000479ee */ /* 0x002e6400081a0000 */
[----:B------:R-:W-:Y:S04]  /*69b0*/  @P6 LEA R50, R50, UR48, 0x3 ;  /* 0x0000003032326c11 */ /* 0x000fe8000f8e18ff */
[----:B------:R-:W-:Y:S04]  /*69c0*/  @P6 IADD3 R50, PT, PT, R50, 0x70, RZ ;  /* 0x0000007032326810 */ /* 0x000fe80007ffe0ff */
[----:B------:R-:W-:Y:S01]  /*69d0*/  @P6 PRMT R74, R74, 0x654, R50 ;  /* 0x000006544a4a6816 */ /* 0x000fe20000000032 */
[----:B------:R-:W-:Y:S02]  /*69e0*/  HADD2.F32 R50, -RZ, R57.H0_H0 ;  /* 0x20000039ff327230 */ /* 0x000fe40000004100 */
[C---:B-1----:R-:W-:Y:S01]  /*69f0*/  FMUL R0, R47.reuse, R4 ;  /* 0x000000042f007220 */ /* 0x042fe20000400000 */
[----:B------:R-:W-:Y:S02]  /*6a00*/  HADD2.F32 R4, -RZ, R56.H1_H1 ;  /* 0x30000038ff047230 */ /* 0x000fe40000004100 */
[C---:B------:R-:W-:Y:S01]  /*6a10*/  FMUL R2, R47.reuse, R5 ;  /* 0x000000052f027220 */ /* 0x040fe20000400000 */
[----:B------:R-:W-:Y:S01]  /*6a20*/  FMUL R7, R47, R7 ;  /* 0x000000072f077220 */ /* 0x000fe20000400000 */
[----:B------:R-:W-:Y:S01]  /*6a30*/  FFMA R0, R49, R3, R0 ;  /* 0x0000000331007223 */ /* 0x000fe20000000000 */
[----:B------:R-:W-:Y:S01]  /*6a40*/  FMUL R3, R47, R6 ;  /* 0x000000062f037220 */ /* 0x000fe20000400000 */
[----:B------:R-:W-:Y:S01]  /*6a50*/  FFMA R2, R49, R4, R2 ;  /* 0x0000000431027223 */ /* 0x000fe20000000002 */
[C---:B------:R-:W-:Y:S01]  /*6a60*/  FMUL R4, R47.reuse, R8 ;  /* 0x000000082f047220 */ /* 0x040fe20000400000 */
[----:B------:R-:W-:Y:S01]  /*6a70*/  FMUL R8, R47, R12 ;  /* 0x0000000c2f087220 */ /* 0x000fe20000400000 */
[----:B------:R-:W-:Y:S01]  /*6a80*/  FFMA R3, R49, R50, R3 ;  /* 0x0000003231037223 */ /* 0x000fe20000000003 */
[C---:B------:R-:W-:Y:S01]  /*6a90*/  FMUL R12, R47.reuse, R16 ;  /* 0x000000102f0c7220 */ /* 0x040fe20000400000 */
[C---:B------:R-:W-:Y:S01]  /*6aa0*/  FMUL R16, R47.reuse, R20 ;  /* 0x000000142f107220 */ /* 0x040fe20000400000 */
[C---:B------:R-:W-:Y:S01]  /*6ab0*/  FMUL R20, R47.reuse, R24 ;  /* 0x000000182f147220 */ /* 0x040fe20000400000 */
[C---:B------:R-:W-:Y:S01]  /*6ac0*/  FMUL R24, R47.reuse, R28 ;  /* 0x0000001c2f187220 */ /* 0x040fe20000400000 */
[C---:B------:R-:W-:Y:S01]  /*6ad0*/  FMUL R28, R47.reuse, R32 ;  /* 0x000000202f1c7220 */ /* 0x040fe20000400000 */
[--C-:B------:R-:W-:Y:S01]  /*6ae0*/  HADD2.F32 R32, -RZ, R58.reuse.H0_H0 ;  /* 0x2000003aff207230 */ /* 0x100fe20000004100 */
[----:B------:R-:W-:Y:S01]  /*6af0*/  F2FP.F16.F32.PACK_AB R52, R2, R0 ;  /* 0x000000000234723e */ /* 0x000fe200000000ff */
[----:B------:R-:W-:Y:S02]  /*6b00*/  HADD2.F32 R0, -RZ, R58.H1_H1 ;  /* 0x3000003aff007230 */ /* 0x000fe40000004100 */
[----:B------:R-:W-:Y:S01]  /*6b10*/  FMUL R5, R47, R9 ;  /* 0x000000092f057220 */ /* 0x000fe20000400000 */
[--C-:B------:R-:W-:Y:S02]  /*6b20*/  HADD2.F32 R2, -RZ, R59.reuse.H0_H0 ;  /* 0x2000003bff027230 */ /* 0x100fe40000004100 */
[C---:B------:R-:W-:Y:S01]  /*6b30*/  FFMA R7, R49.reuse, R51, R7 ;  /* 0x0000003331077223 */ /* 0x040fe20000000007 */
[C---:B------:R-:W-:Y:S01]  /*6b40*/  FFMA R4, R49.reuse, R32, R4 ;  /* 0x0000002031047223 */ /* 0x040fe20000000004 */
[----:B------:R-:W-:Y:S02]  /*6b50*/  HADD2.F32 R32, -RZ, R59.H1_H1 ;  /* 0x3000003bff207230 */ /* 0x000fe40000004100 */
[----:B------:R-:W-:Y:S01]  /*6b60*/  FFMA R5, R49, R0, R5 ;  /* 0x0000000031057223 */ /* 0x000fe20000000005 */
[--C-:B------:R-:W-:Y:S01]  /*6b70*/  HADD2.F32 R0, -RZ, R60.reuse.H0_H0 ;  /* 0x2000003cff007230 */ /* 0x100fe20000004100 */
[----:B------:R-:W-:Y:S01]  /*6b80*/  F2FP.F16.F32.PACK_AB R53, R7, R3 ;  /* 0x000000030735723e */ /* 0x000fe200000000ff */
[----:B------:R-:W-:Y:S01]  /*6b90*/  FMUL R6, R47, R10 ;  /* 0x0000000a2f067220 */ /* 0x000fe20000400000 */
[----:B------:R-:W-:Y:S01]  /*6ba0*/  HADD2.F32 R3, -RZ, R61.H0_H0 ;  /* 0x2000003dff037230 */ /* 0x000fe20000004100 */
[----:B------:R-:W-:Y:S01]  /*6bb0*/  F2FP.F16.F32.PACK_AB R54, R5, R4 ;  /* 0x000000040536723e */ /* 0x000fe200000000ff */
[----:B------:R-:W-:Y:S01]  /*6bc0*/  FMUL R11, R47, R11 ;  /* 0x0000000b2f0b7220 */ /* 0x000fe20000400000 */
[----:B------:R-:W-:Y:S01]  /*6bd0*/  FFMA R6, R49, R2, R6 ;  /* 0x0000000231067223 */ /* 0x000fe20000000006 */
[----:B------:R-:W-:Y:S02]  /*6be0*/  HADD2.F32 R2, -RZ, R60.H1_H1 ;  /* 0x3000003cff027230 */ /* 0x000fe40000004100 */
[----:B------:R-:W-:Y:S01]  /*6bf0*/  FMUL R9, R47, R13 ;  /* 0x0000000d2f097220 */ /* 0x000fe20000400000 */
[C---:B------:R-:W-:Y:S01]  /*6c00*/  FFMA R11, R49.reuse, R32, R11 ;  /* 0x00000020310b7223 */ /* 0x040fe2000000000b */
[----:B------:R-:W-:Y:S02]  /*6c10*/  HADD2.F32 R4, -RZ, R77.H0_H0 ;  /* 0x2000004dff047230 */ /* 0x000fe40000004100 */
[C---:B------:R-:W-:Y:S01]  /*6c20*/  FFMA R8, R49.reuse, R0, R8 ;  /* 0x0000000031087223 */ /* 0x040fe20000000008 */
[----:B------:R-:W-:Y:S01]  /*6c30*/  FFMA R9, R49, R2, R9 ;  /* 0x0000000231097223 */ /* 0x000fe20000000009 */
[----:B------:R-:W-:Y:S01]  /*6c40*/  HADD2.F32 R0, -RZ, R61.H1_H1 ;  /* 0x3000003dff007230 */ /* 0x000fe20000004100 */
[----:B------:R-:W-:Y:S01]  /*6c50*/  F2FP.F16.F32.PACK_AB R55, R11, R6 ;  /* 0x000000060b37723e */ /* 0x000fe200000000ff */
[C---:B------:R-:W-:Y:S01]  /*6c60*/  FMUL R10, R47.reuse, R14 ;  /* 0x0000000e2f0a7220 */ /* 0x040fe20000400000 */
[----:B------:R-:W-:Y:S01]  /*6c70*/  FMUL R15, R47, R15 ;  /* 0x0000000f2f0f7220 */ /* 0x000fe20000400000 */
[--C-:B------:R-:W-:Y:S01]  /*6c80*/  HADD2.F32 R2, -RZ, R62.reuse.H0_H0 ;  /* 0x2000003eff027230 */ /* 0x100fe20000004100 */
[----:B------:R-:W-:Y:S01]  /*6c90*/  F2FP.F16.F32.PACK_AB R8, R9, R8 ;  /* 0x000000080908723e */ /* 0x000fe200000000ff */
[----:B------:R1:W-:Y:S01]  /*6ca0*/  STSM.16.M88.4 [R107+0x2400], R52 ;  /* 0x002400346b007844 */ /* 0x0003e20000000200 */
[C---:B------:R-:W-:Y:S01]  /*6cb0*/  FFMA R10, R49.reuse, R3, R10 ;  /* 0x00000003310a7223 */ /* 0x040fe2000000000a */
[C---:B------:R-:W-:Y:S01]  /*6cc0*/  FFMA R15, R49.reuse, R0, R15 ;  /* 0x00000000310f7223 */ /* 0x040fe2000000000f */
[----:B------:R-:W-:Y:S02]  /*6cd0*/  HADD2.F32 R3, -RZ, R62.H1_H1 ;  /* 0x3000003eff037230 */ /* 0x000fe40000004100 */
[----:B------:R-:W-:Y:S01]  /*6ce0*/  FFMA R12, R49, R2, R12 ;  /* 0x00000002310c7223 */ /* 0x000fe2000000000c */
[----:B------:R-:W-:Y:S01]  /*6cf0*/  FMUL R13, R47, R17 ;  /* 0x000000112f0d7220 */ /* 0x000fe20000400000 */
[--C-:B------:R-:W-:Y:S01]  /*6d00*/  HADD2.F32 R0, -RZ, R63.reuse.H0_H0 ;  /* 0x2000003fff007230 */ /* 0x100fe20000004100 */
[----:B------:R-:W-:Y:S01]  /*6d10*/  F2FP.F16.F32.PACK_AB R9, R15, R10 ;  /* 0x0000000a0f09723e */ /* 0x000fe200000000ff */
[----:B------:R-:W-:Y:S01]  /*6d20*/  FMUL R14, R47, R18 ;  /* 0x000000122f0e7220 */ /* 0x000fe20000400000 */
[----:B------:R-:W-:Y:S01]  /*6d30*/  FFMA R13, R49, R3, R13 ;  /* 0x00000003310d7223 */ /* 0x000fe2000000000d */
[----:B------:R-:W-:Y:S02]  /*6d40*/  HADD2.F32 R2, -RZ, R63.H1_H1 ;  /* 0x3000003fff027230 */ /* 0x000fe40000004100 */
[----:B------:R-:W-:Y:S01]  /*6d50*/  FMUL R19, R47, R19 ;  /* 0x000000132f137220 */ /* 0x000fe20000400000 */
[----:B------:R-:W-:Y:S01]  /*6d60*/  FFMA R14, R49, R0, R14 ;  /* 0x00000000310e7223 */ /* 0x000fe2000000000e */
[--C-:B------:R-:W-:Y:S01]  /*6d70*/  HADD2.F32 R0, -RZ, R68.reuse.H0_H0 ;  /* 0x20000044ff007230 */ /* 0x100fe20000004100 */
[----:B------:R-:W-:Y:S01]  /*6d80*/  F2FP.F16.F32.PACK_AB R10, R13, R12 ;  /* 0x0000000c0d0a723e */ /* 0x000fe200000000ff */
[----:B------:R-:W-:Y:S01]  /*6d90*/  FFMA R19, R49, R2, R19 ;  /* 0x0000000231137223 */ /* 0x000fe20000000013 */
[----:B------:R-:W-:Y:S02]  /*6da0*/  HADD2.F32 R2, -RZ, R68.H1_H1 ;  /* 0x30000044ff027230 */ /* 0x000fe40000004100 */
[----:B------:R-:W-:Y:S01]  /*6db0*/  FMUL R17, R47, R21 ;  /* 0x000000152f117220 */ /* 0x000fe20000400000 */
[----:B------:R-:W-:Y:S01]  /*6dc0*/  FFMA R16, R49, R0, R16 ;  /* 0x0000000031107223 */ /* 0x000fe20000000010 */
[--C-:B------:R-:W-:Y:S01]  /*6dd0*/  HADD2.F32 R3, -RZ, R69.reuse.H0_H0 ;  /* 0x20000045ff037230 */ /* 0x100fe20000004100 */
[----:B------:R-:W-:Y:S01]  /*6de0*/  F2FP.F16.F32.PACK_AB R11, R19, R14 ;  /* 0x0000000e130b723e */ /* 0x000fe200000000ff */
[----:B------:R-:W-:Y:S01]  /*6df0*/  FFMA R17, R49, R2, R17 ;  /* 0x0000000231117223 */ /* 0x000fe20000000011 */
[C---:B------:R-:W-:Y:S01]  /*6e00*/  FMUL R18, R47.reuse, R22 ;  /* 0x000000162f127220 */ /* 0x040fe20000400000 */
[----:B------:R-:W-:Y:S02]  /*6e10*/  HADD2.F32 R0, -RZ, R69.H1_H1 ;  /* 0x30000045ff007230 */ /* 0x000fe40000004100 */
[----:B------:R-:W-:Y:S01]  /*6e20*/  FMUL R23, R47, R23 ;  /* 0x000000172f177220 */ /* 0x000fe20000400000 */
[----:B------:R1:W-:Y:S01]  /*6e30*/  STSM.16.M88.4 [R106+0x2400], R8 ;  /* 0x002400086a007844 */ /* 0x0003e20000000200 */
[----:B------:R-:W-:Y:S01]  /*6e40*/  F2FP.F16.F32.PACK_AB R16, R17, R16 ;  /* 0x000000101110723e */ /* 0x000fe200000000ff */
[C---:B------:R-:W-:Y:S01]  /*6e50*/  FFMA R18, R49.reuse, R3, R18 ;  /* 0x0000000331127223 */ /* 0x040fe20000000012 */
[----:B------:R-:W-:Y:S01]  /*6e60*/  FFMA R23, R49, R0, R23 ;  /* 0x0000000031177223 */ /* 0x000fe20000000017 */
[--C-:B------:R-:W-:Y:S02]  /*6e70*/  HADD2.F32 R2, -RZ, R70.reuse.H0_H0 ;  /* 0x20000046ff027230 */ /* 0x100fe40000004100 */
[C---:B------:R-:W-:Y:S01]  /*6e80*/  FMUL R21, R47.reuse, R25 ;  /* 0x000000192f157220 */ /* 0x040fe20000400000 */
[----:B------:R-:W-:Y:S02]  /*6e90*/  HADD2.F32 R0, -RZ, R70.H1_H1 ;  /* 0x30000046ff007230 */ /* 0x000fe40000004100 */
[----:B------:R-:W-:Y:S01]  /*6ea0*/  FMUL R22, R47, R26 ;  /* 0x0000001a2f167220 */ /* 0x000fe20000400000 */
[--C-:B------:R-:W-:Y:S02]  /*6eb0*/  HADD2.F32 R3, -RZ, R71.reuse.H0_H0 ;  /* 0x20000047ff037230 */ /* 0x100fe40000004100 */
[----:B------:R-:W-:Y:S01]  /*6ec0*/  FFMA R20, R49, R2, R20 ;  /* 0x0000000231147223 */ /* 0x000fe20000000014 */
[----:B------:R-:W-:Y:S01]  /*6ed0*/  FMUL R27, R47, R27 ;  /* 0x0000001b2f1b7220 */ /* 0x000fe20000400000 */
[C---:B------:R-:W-:Y:S01]  /*6ee0*/  FFMA R21, R49.reuse, R0, R21 ;  /* 0x0000000031157223 */ /* 0x040fe20000000015 */
[----:B------:R-:W-:Y:S02]  /*6ef0*/  HADD2.F32 R0, -RZ, R71.H1_H1 ;  /* 0x30000047ff007230 */ /* 0x000fe40000004100 */
[----:B------:R-:W-:Y:S01]  /*6f00*/  FFMA R22, R49, R3, R22 ;  /* 0x0000000331167223 */ /* 0x000fe20000000016 */
[--C-:B------:R-:W-:Y:S02]  /*6f10*/  HADD2.F32 R2, -RZ, R76.reuse.H0_H0 ;  /* 0x2000004cff027230 */ /* 0x100fe40000004100 */
[C---:B------:R-:W-:Y:S01]  /*6f20*/  FMUL R25, R47.reuse, R29 ;  /* 0x0000001d2f197220 */ /* 0x040fe20000400000 */
[----:B------:R-:W-:Y:S02]  /*6f30*/  HADD2.F32 R3, -RZ, R76.H1_H1 ;  /* 0x3000004cff037230 */ /* 0x000fe40000004100 */
[----:B------:R-:W-:Y:S01]  /*6f40*/  FMUL R26, R47, R30 ;  /* 0x0000001e2f1a7220 */ /* 0x000fe20000400000 */
[C---:B------:R-:W-:Y:S01]  /*6f50*/  FFMA R27, R49.reuse, R0, R27 ;  /* 0x00000000311b7223 */ /* 0x040fe2000000001b */
[C---:B------:R-:W-:Y:S01]  /*6f60*/  FFMA R24, R49.reuse, R2, R24 ;  /* 0x0000000231187223 */ /* 0x040fe20000000018 */
[----:B------:R-:W-:Y:S02]  /*6f70*/  HADD2.F32 R0, -RZ, R77.H1_H1 ;  /* 0x3000004dff007230 */ /* 0x000fe40000004100 */
[----:B------:R-:W-:Y:S01]  /*6f80*/  FFMA R25, R49, R3, R25 ;  /* 0x0000000331197223 */ /* 0x000fe20000000019 */
[----:B------:R-:W-:Y:S01]  /*6f90*/  FMUL R31, R47, R31 ;  /* 0x0000001f2f1f7220 */ /* 0x000fe20000400000 */
[--C-:B------:R-:W-:Y:S02]  /*6fa0*/  HADD2.F32 R2, -RZ, R78.reuse.H0_H0 ;  /* 0x2000004eff027230 */ /* 0x100fe40000004100 */
[----:B------:R-:W-:Y:S01]  /*6fb0*/  FFMA R26, R49, R4, R26 ;  /* 0x00000004311a7223 */ /* 0x000fe2000000001a */
[----:B------:R-:W-:Y:S02]  /*6fc0*/  HADD2.F32 R3, -RZ, R78.H1_H1 ;  /* 0x3000004eff037230 */ /* 0x000fe40000004100 */
[C---:B------:R-:W-:Y:S01]  /*6fd0*/  FMUL R29, R47.reuse, R33 ;  /* 0x000000212f1d7220 */ /* 0x040fe20000400000 */
[--C-:B------:R-:W-:Y:S02]  /*6fe0*/  HADD2.F32 R4, -RZ, R79.reuse.H0_H0 ;  /* 0x2000004fff047230 */ /* 0x100fe40000004100 */
[----:B------:R-:W-:Y:S01]  /*6ff0*/  FMUL R30, R47, R34 ;  /* 0x000000222f1e7220 */ /* 0x000fe20000400000 */
[----:B------:R-:W-:Y:S02]  /*7000*/  HADD2.F32 R5, -RZ, R79.H1_H1 ;  /* 0x3000004fff057230 */ /* 0x000fe40000004100 */
[----:B------:R-:W-:Y:S01]  /*7010*/  FFMA R31, R49, R0, R31 ;  /* 0x00000000311f7223 */ /* 0x000fe2000000001f */
[----:B------:R-:W-:Y:S01]  /*7020*/  FMUL R35, R47, R35 ;  /* 0x000000232f237220 */ /* 0x000fe20000400000 */
[C---:B------:R-:W-:Y:S01]  /*7030*/  FFMA R28, R49.reuse, R2, R28 ;  /* 0x00000002311c7223 */ /* 0x040fe2000000001c */
[C---:B------:R-:W-:Y:S01]  /*7040*/  FFMA R29, R49.reuse, R3, R29 ;  /* 0x00000003311d7223 */ /* 0x040fe2000000001d */
[----:B------:R-:W-:Y:S01]  /*7050*/  FFMA R30, R49, R4, R30 ;  /* 0x00000004311e7223 */ /* 0x000fe2000000001e */
[----:B------:R-:W-:Y:S01]  /*7060*/  F2FP.F16.F32.PACK_AB R17, R23, R18 ;  /* 0x000000121711723e */ /* 0x000fe200000000ff */
[----:B------:R-:W-:Y:S01]  /*7070*/  FFMA R35, R49, R5, R35 ;  /* 0x0000000531237223 */ /* 0x000fe20000000023 */
[----:B------:R-:W-:Y:S02]  /*7080*/  F2FP.F16.F32.PACK_AB R18, R21, R20 ;  /* 0x000000141512723e */ /* 0x000fe400000000ff */
[----:B------:R-:W-:Y:S02]  /*7090*/  F2FP.F16.F32.PACK_AB R19, R27, R22 ;  /* 0x000000161b13723e */ /* 0x000fe400000000ff */
[----:B------:R-:W-:Y:S02]  /*70a0*/  F2FP.F16.F32.PACK_AB R24, R25, R24 ;  /* 0x000000181918723e */ /* 0x000fe400000000ff */
[----:B------:R-:W-:Y:S01]  /*70b0*/  F2FP.F16.F32.PACK_AB R25, R31, R26 ;  /* 0x0000001a1f19723e */ /* 0x000fe200000000ff */
[----:B------:R1:W-:Y:S01]  /*70c0*/  STSM.16.M88.4 [R108+0x2000], R16 ;  /* 0x002000106c007844 */ /* 0x0003e20000000200 */
[----:B------:R-:W-:Y:S02]  /*70d0*/  F2FP.F16.F32.PACK_AB R26, R29, R28 ;  /* 0x0000001c1d1a723e */ /* 0x000fe400000000ff */
[----:B------:R-:W-:Y:S02]  /*70e0*/  F2FP.F16.F32.PACK_AB R27, R35, R30 ;  /* 0x0000001e231b723e */ /* 0x000fe400000000ff */
[----:B------:R-:W-:Y:S02]  /*70f0*/  LEA R0, R65, UR48, 0x3 ;  /* 0x0000003041007c11 */ /* 0x000fe4000f8e18ff */
[----:B------:R-:W-:Y:S01]  /*7100*/  @P6 SHF.L.U32 R2, R98, 0x1f, RZ ;  /* 0x0000001f62026819 */ /* 0x000fe200000006ff */
[----:B------:R1:W-:Y:S01]  /*7110*/  STSM.16.M88.4 [R109+0x2000], R24 ;  /* 0x002000186d007844 */ /* 0x0003e20000000200 */
        /* <DEDUP_REMOVED lines=8> */
[----:B------:R-:W-:Y:S02]  /*71a0*/  UIADD3 UR8, UP0, UPT, UR52, 0x680, URZ ;  /* 0x0000068034087890 */ /* 0x000fe4000ff1e0ff */
[----:B------:R-:W-:Y:S02]  /*71b0*/  UIADD3 UR5, UPT, UPT, UR41, 0x40, URZ ;  /* 0x0000004029057890 */ /* 0x000fe4000fffe0ff */
[----:B------:R-:W-:Y:S02]  /*71c0*/  UIADD3 UR4, UPT, UPT, UR48, 0x2400, URZ ;  /* 0x0000240030047890 */ /* 0x000fe4000fffe0ff */
[----:B------:R-:W-:Y:S01]  /*71d0*/  UIADD3.X UR9, UPT, UPT, URZ, UR53, URZ, UP0, !UPT ;  /* 0x00000035ff097290 */ /* 0x000fe200087fe4ff */
[----:B------:R-:W-:Y:S01]  /*71e0*/  UMOV UR6, UR42 ;  /* 0x0000002a00067c82 */ /* 0x000fe20008000000 */
[----:B------:R-:W-:Y:S07]  /*71f0*/  UMOV UR7, UR36 ;  /* 0x0000002400077c82 */ /* 0x000fee0008000000 */
[----:B------:R2:W-:Y:S01]  /*7200*/  UTMASTG.3D [UR4], [UR8] ;  /* 0x00000004080073b5 */ /* 0x0005e20008010000 */
[----:B------:R0:W-:Y:S01]  /*7210*/  UTMACMDFLUSH ;  /* 0x00000000000079b7 */ /* 0x0001e20000000000 */
[----:B--2---:R-:W-:Y:S04]  /*7220*/  DEPBAR.LE SB0, 0x1 ;  /* 0x000080400000791a */ /* 0x004fe80000000000 */
.L_x_109:
[----:B------:R-:W-:Y:S05]  /*7230*/  BSYNC.RECONVERGENT B0 ;  /* 0x0000000000007941 */ /* 0x000fea0003800200 */
.L_x_108:
[----:B------:R-:W-:Y:S01]  /*7240*/  BAR.SYNC.DEFER_BLOCKING 0x1, 0x80 ;  /* 0x0042000000007b1d */ /* 0x000fe20000010000 */
[----:B------:R-:W-:Y:S04]  /*7250*/  UIADD3 UR40, UPT, UPT, UR51, 0x1, URZ ;  /* 0x0000000133287890 */ /* 0x000fe8000fffe0ff */
[----:B------:R-:W-:Y:S04]  /*7260*/  UISETP.NE.AND UP0, UPT, UR40, 0x4, UPT ;  /* 0x000000042800788c */ /* 0x000fe8000bf05270 */
[----:B------:R-:W-:Y:S01]  /*7270*/  USEL UR40, UR40, URZ, UP0 ;  /* 0x000000ff28287287 */ /* 0x000fe20008000000 */
[----:B------:R2:W-:Y:S01]  /*7280*/  @P6 SYNCS.ARRIVE.TRANS64.RED.A1T0 RZ, [R74+URZ], RZ ;  /* 0x000000ff4aff69a7 */ /* 0x0005e200081004ff */
[----:B------:R-:W-:Y:S01]  /*7290*/  BSSY B1, `(.L_x_110) ;  /* 0x0000018000017945 */ /* 0x000fe20003800000 */
[----:B------:R-:W3:Y:S02]  /*72a0*/  @P6 SYNCS.PHASECHK.TRANS64.TRYWAIT P0, [R0+URZ+0x50], R2 ;  /* 0x00005002000065a7 */ /* 0x000ee400080011ff */
[----:B---3--:R-:W-:Y:S01]  /*72b0*/  @P6 SEL R67, RZ, 0x1, !P0 ;  /* 0x00000001ff436807 */ /* 0x008fe20004000000 */
[----:B--2---:R-:W-:Y:S06]  /*72c0*/  @!P6 BRA `(.L_x_111) ;  /* 0x000000000050e947 */ /* 0x004fec0003800000 */
        /* <DEDUP_REMOVED lines=8> */
[----:B------:R-:W-:Y:S04]  /*7350*/  SHF.L.U32 R5, R98, 0x1f, RZ ;  /* 0x0000001f62057819 */ /* 0x000fe800000006ff */
[----:B------:R-:W2:Y:S02]  /*7360*/  SYNCS.PHASECHK.TRANS64.TRYWAIT P0, [R0+URZ+0x50], R5 ;  /* 0x00005005000075a7 */ /* 0x000ea400080011ff */
[----:B--2---:R-:W-:Y:S05]  /*7370*/  @!P0 BRA `(.L_x_114) ;  /* 0x0000002400888947 */ /* 0x004fea0003800000 */
.L_x_113:
[----:B------:R-:W-:Y:S05]  /*7380*/  BSYNC B0 ;  /* 0x0000000000007941 */ /* 0x000fea0003800000 */
.L_x_112:
[----:B------:R-:W-:Y:S02]  /*7390*/  ISETP.NE.AND P0, PT, R72, RZ, PT ;  /* 0x000000ff4800720c */ /* 0x000fe40003f05270 */
[----:B------:R-:W-:Y:S11]  /*73a0*/  IADD3 R65, PT, PT, R65, 0x1, RZ ;  /* 0x0000000141417810 */ /* 0x000ff60007ffe0ff */
[----:B--2---:R-:W-:Y:S01]  /*73b0*/  @P0 IMAD.IADD R0, R99, 0x1, R2 ;  /* 0x0000000163000824 */ /* 0x004fe200078e0202 */
[----:B------:R-:W-:Y:S05]  /*73c0*/  @P0 WARPSYNC.ALL ;  /* 0x0000000000000948 */ /* 0x000fea0003800000 */
[----:B------:R2:W3:Y:S04]  /*73d0*/  @P0 LDSM.16.M88.4 R56, [R4+UR48+0x400] ;  /* 0x000400300438083b */ /* 0x0004e80008000200 */
[----:B------:R2:W4:Y:S04]  /*73e0*/  @P0 LDSM.16.M88.4 R60, [R3+0x400] ;  /* 0x00040000033c083b */ /* 0x0005280000000200 */
[----:B------:R2:W1:Y:S04]  /*73f0*/  @P0 LDSM.16.M88.4 R68, [R2+0x400] ;  /* 0x000400000244083b */ /* 0x0004680000000200 */
[----:B------:R2:W1:Y:S02]  /*7400*/  @P0 LDSM.16.M88.4 R76, [R0+0x400] ;  /* 0x00040000004c083b */ /* 0x0004640000000200 */
.L_x_111:
[----:B------:R-:W-:Y:S05]  /*7410*/  BSYNC B1 ;  /* 0x0000000000017941 */ /* 0x000fea0003800000 */
.L_x_110:
[----:B--2---:R-:W-:Y:S05]  /*7420*/  VIADD R0, R48, 0x80 ;  /* 0x0000008030007836 */ /* 0x004fea0000000000 */
        /* <DEDUP_REMOVED lines=20> */
.L_x_115:
[----:B------:R-:W-:Y:S05]  /*7570*/  WARPSYNC.ALL ;  /* 0x0000000000007948 */ /* 0x000fea0003800000 */
[----:B------:R-:W-:Y:S01]  /*7580*/  R2UR UR4, R48 ;  /* 0x00000000300472ca */ /* 0x000fe200000e0000 */
[--C-:B---3--:R-:W-:Y:S01]  /*7590*/  HADD2.F32 R3, -RZ, R56.reuse.H0_H0 ;  /* 0x20000038ff037230 */ /* 0x108fe20000004100 */
        /* <DEDUP_REMOVED lines=35> */
[--C-:B----4-:R-:W-:Y:S01]  /*77d0*/  HADD2.F32 R0, -RZ, R60.reuse.H0_H0 ;  /* 0x2000003cff007230 */ /* 0x110fe20000004100 */
        /* <DEDUP_REMOVED lines=107> */
.L_x_117:
[----:B------:R-:W-:Y:S05]  /*7e90*/  BSYNC.RECONVERGENT B0 ;  /* 0x0000000000007941 */ /* 0x000fea0003800200 */
.L_x_116:
        /* <DEDUP_REMOVED lines=20> */
.L_x_121:
[----:B------:R-:W-:Y:S05]  /*7fe0*/  BSYNC B0 ;  /* 0x0000000000007941 */ /* 0x000fea0003800000 */
.L_x_120:
[----:B------:R-:W-:Y:S11]  /*7ff0*/  ISETP.NE.AND P0, PT, R72, RZ, PT ;  /* 0x000000ff4800720c */ /* 0x000ff60003f05270 */
[----:B------:R-:W-:Y:S02]  /*8000*/  @!UPT UIADD3 URZ, UPT, UPT, URZ, URZ, URZ ;  /* 0x000000fffffff290 */ /* 0x000fe4000fffe0ff */
[----:B--2---:R-:W-:Y:S01]  /*8010*/  @P0 IADD3 R0, PT, PT, R99, R73, RZ ;  /* 0x0000004963000210 */ /* 0x004fe20007ffe0ff */
[----:B------:R-:W-:Y:S05]  /*8020*/  @P0 WARPSYNC.ALL ;  /* 0x0000000000000948 */ /* 0x000fea0003800000 */
[----:B------:R2:W3:Y:S04]  /*8030*/  @P0 LDSM.16.M88.4 R56, [R65+UR48+0x400] ;  /* 0x000400304138083b */ /* 0x0004e80008000200 */
[----:B------:R2:W4:Y:S04]  /*8040*/  @P0 LDSM.16.M88.4 R60, [R3+0x400] ;  /* 0x00040000033c083b */ /* 0x0005280000000200 */
[----:B------:R2:W1:Y:S04]  /*8050*/  @P0 LDSM.16.M88.4 R68, [R73+0x400] ;  /* 0x000400004944083b */ /* 0x0004680000000200 */
[----:B------:R2:W1:Y:S02]  /*8060*/  @P0 LDSM.16.M88.4 R76, [R0+0x400] ;  /* 0x00040000004c083b */ /* 0x0004640000000200 */
.L_x_119:
[----:B------:R-:W-:Y:S05]  /*8070*/  BSYNC B1 ;  /* 0x0000000000017941 */ /* 0x000fea0003800000 */
.L_x_118:
        /* <DEDUP_REMOVED lines=21> */
.L_x_123:
[----:B------:R-:W-:Y:S01]  /*81d0*/  ISETP.NE.AND P0, PT, R101, RZ, PT ;  /* 0x000000ff6500720c */ /* 0x000fe20003f05270 */
[----:B------:R-:W-:Y:S05]  /*81e0*/  WARPSYNC.ALL ;  /* 0x0000000000007948 */ /* 0x000fea0003800000 */
[----:B------:R-:W-:Y:S01]  /*81f0*/  R2UR UR4, R48 ;  /* 0x00000000300472ca */ /* 0x000fe200000e0000 */
[--C-:B---3--:R-:W-:Y:S01]  /*8200*/  HADD2.F32 R0, -RZ, R56.reuse.H0_H0 ;  /* 0x20000038ff007230 */ /* 0x108fe20000004100 */
[----:B------:R-:W-:Y:S01]  /*8210*/  R2UR UR5, R64 ;  /* 0x00000000400572ca */ /* 0x000fe200000e0000 */
[----:B------:R-:W-:Y:S01]  /*8220*/  HADD2.F32 R2, -RZ, R56.H1_H1 ;  /* 0x30000038ff027230 */ /* 0x000fe20000004100 */
[----:B------:R-:W-:Y:S01]  /*8230*/  BSSY.RECONVERGENT B0, `(.L_x_124) ;  /* 0x0000089000007945 */ /* 0x000fe20003800200 */
[--C-:B------:R-:W-:Y:S02]  /*8240*/  HADD2.F32 R3, -RZ, R57.reuse.H0_H0 ;  /* 0x20000039ff037230 */ /* 0x100fe40000004100 */
[----:B------:R-:W-:Y:S02]  /*8250*/  HADD2.F32 R48, -RZ, R57.H1_H1 ;  /* 0x30000039ff307230 */ /* 0x000fe40000004100 */
[--C-:B------:R-:W-:Y:S02]  /*8260*/  HADD2.F32 R50, -RZ, R58.reuse.H0_H0 ;  /* 0x2000003aff327230 */ /* 0x100fe40000004100 */
[----:B------:R-:W-:Y:S02]  /*8270*/  HADD2.F32 R51, -RZ, R58.H1_H1 ;  /* 0x3000003aff337230 */ /* 0x000fe40000004100 */
[----:B-1----:R-:W1:Y:S01]  /*8280*/  LDTM.16dp256bit.x8 R4, tmem[UR4+0xc0] ;  /* 0x0000c004000479ee */ /* 0x002e6200081a0000 */
[----:B------:R-:W-:Y:S01]  /*8290*/  NOP ;  /* 0x0000000000007918 */ /* 0x000fe20000000000 */
[----:B------:R-:W-:Y:S01]  /*82a0*/  UIADD3 UR5, UPT, UPT, UR5, 0xe0, URZ ;  /* 0x000000e005057890 */ /* 0x000fe2000fffe0ff */
[--C-:B------:R-:W-:Y:S02]  /*82b0*/  HADD2.F32 R52, -RZ, R59.reuse.H0_H0 ;  /* 0x2000003bff347230 */ /* 0x100fe40000004100 */
[----:B------:R-:W-:Y:S01]  /*82c0*/  HADD2.F32 R53, -RZ, R59.H1_H1 ;  /* 0x3000003bff357230 */ /* 0x000fe20000004100 */
[----:B------:R-:W-:Y:S01]  /*82d0*/  UPRMT UR5, UR37, 0x654, UR5 ;  /* 0x0000065425057896 */ /* 0x000fe20008000005 */
[--C-:B----4-:R-:W-:Y:S02]  /*82e0*/  HADD2.F32 R54, -RZ, R60.reuse.H0_H0 ;  /* 0x2000003cff367230 */ /* 0x110fe40000004100 */
[----:B------:R-:W-:Y:S02]  /*82f0*/  HADD2.F32 R55, -RZ, R60.H1_H1 ;  /* 0x3000003cff377230 */ /* 0x000fe40000004100 */
[--C-:B------:R-:W-:Y:S02]  /*8300*/  HADD2.F32 R56, -RZ, R61.reuse.H0_H0 ;  /* 0x2000003dff387230 */ /* 0x100fe40000004100 */
[----:B------:R-:W-:Y:S02]  /*8310*/  HADD2.F32 R57, -RZ, R61.H1_H1 ;  /* 0x3000003dff397230 */ /* 0x000fe40000004100 */
[----:B-1----:R-:W-:Y:S01]  /*8320*/  SYNCS.ARRIVE.TRANS64.RED.A1T0 RZ, [UR5], RZ ;  /* 0x000000ffffff79a7 */ /* 0x002fe20008100405 */
[--C-:B------:R-:W-:Y:S02]  /*8330*/  HADD2.F32 R58, -RZ, R62.reuse.H0_H0 ;  /* 0x2000003eff3a7230 */ /* 0x100fe40000004100 */
[----:B------:R-:W-:Y:S02]  /*8340*/  HADD2.F32 R59, -RZ, R62.H1_H1 ;  /* 0x3000003eff3b7230 */ /* 0x000fe40000004100 */
[--C-:B------:R-:W-:Y:S02]  /*8350*/  HADD2.F32 R60, -RZ, R63.reuse.H0_H0 ;  /* 0x2000003fff3c7230 */ /* 0x100fe40000004100 */
[----:B------:R-:W-:Y:S02]  /*8360*/  HADD2.F32 R61, -RZ, R63.H1_H1 ;  /* 0x3000003fff3d7230 */ /* 0x000fe40000004100 */
[C---:B------:R-:W-:Y:S01]  /*8370*/  FMUL R4, R47.reuse, R4 ;  /* 0x000000042f047220 */ /* 0x040fe20000400000 */
[C---:B------:R-:W-:Y:S01]  /*8380*/  FMUL R5, R47.reuse, R5 ;  /* 0x000000052f057220 */ /* 0x040fe20000400000 */
[C---:B------:R-:W-:Y:S01]  /*8390*/  FMUL R6, R47.reuse, R6 ;  /* 0x000000062f067220 */ /* 0x040fe20000400000 */
[----:B------:R-:W-:Y:S01]  /*83a0*/  FMUL R7, R47, R7 ;  /* 0x000000072f077220 */ /* 0x000fe20000400000 */
[C---:B------:R-:W-:Y:S01]  /*83b0*/  FFMA R4, R49.reuse, R0, R4 ;  /* 0x0000000031047223 */ /* 0x040fe20000000004 */
[C---:B------:R-:W-:Y:S01]  /*83c0*/  FFMA R5, R49.reuse, R2, R5 ;  /* 0x0000000231057223 */ /* 0x040fe20000000005 */
[C---:B------:R-:W-:Y:S01]  /*83d0*/  FFMA R6, R49.reuse, R3, R6 ;  /* 0x0000000331067223 */ /* 0x040fe20000000006 */
[----:B------:R-:W-:Y:S01]  /*83e0*/  FFMA R7, R49, R48, R7 ;  /* 0x0000003031077223 */ /* 0x000fe20000000007 */
[C---:B------:R-:W-:Y:S01]  /*83f0*/  FMUL R8, R47.reuse, R8 ;  /* 0x000000082f087220 */ /* 0x040fe20000400000 */
[----:B------:R-:W-:Y:S01]  /*8400*/  FMUL R9, R47, R9 ;  /* 0x000000092f097220 */ /* 0x000fe20000400000 */
[----:B------:R-:W-:Y:S01]  /*8410*/  F2FP.F16.F32.PACK_AB R4, R5, R4 ;  /* 0x000000040504723e */ /* 0x000fe200000000ff */
[----:B------:R-:W-:Y:S01]  /*8420*/  FMUL R0, R47, R10 ;  /* 0x0000000a2f007220 */ /* 0x000fe20000400000 */
[----:B------:R-:W-:Y:S01]  /*8430*/  F2FP.F16.F32.PACK_AB R5, R7, R6 ;  /* 0x000000060705723e */ /* 0x000fe200000000ff */
[C---:B------:R-:W-:Y:S01]  /*8440*/  FFMA R8, R49.reuse, R50, R8 ;  /* 0x0000003231087223 */ /* 0x040fe20000000008 */
[C---:B------:R-:W-:Y:S01]  /*8450*/  FFMA R9, R49.reuse, R51, R9 ;  /* 0x0000003331097223 */ /* 0x040fe20000000009 */
[----:B------:R-:W-:Y:S01]  /*8460*/  FFMA R0, R49, R52, R0 ;  /* 0x0000003431007223 */ /* 0x000fe20000000000 */
[C---:B------:R-:W-:Y:S01]  /*8470*/  FMUL R2, R47.reuse, R11 ;  /* 0x0000000b2f027220 */ /* 0x040fe20000400000 */
[C---:B------:R-:W-:Y:S01]  /*8480*/  FMUL R3, R47.reuse, R12 ;  /* 0x0000000c2f037220 */ /* 0x040fe20000400000 */
[----:B------:R-:W-:Y:S01]  /*8490*/  FMUL R10, R47, R13 ;  /* 0x0000000d2f0a7220 */ /* 0x000fe20000400000 */
[----:B------:R-:W-:Y:S01]  /*84a0*/  F2FP.F16.F32.PACK_AB R6, R9, R8 ;  /* 0x000000080906723e */ /* 0x000fe200000000ff */
[C---:B------:R-:W-:Y:S01]  /*84b0*/  FFMA R2, R49.reuse, R53, R2 ;  /* 0x0000003531027223 */ /* 0x040fe20000000002 */
[C---:B------:R-:W-:Y:S01]  /*84c0*/  FFMA R3, R49.reuse, R54, R3 ;  /* 0x0000003631037223 */ /* 0x040fe20000000003 */
[----:B------:R-:W-:Y:S01]  /*84d0*/  FFMA R10, R49, R55, R10 ;  /* 0x00000037310a7223 */ /* 0x000fe2000000000a */
[C---:B------:R-:W-:Y:S01]  /*84e0*/  FMUL R11, R47.reuse, R14 ;  /* 0x0000000e2f0b7220 */ /* 0x040fe20000400000 */
[C---:B------:R-:W-:Y:S01]  /*84f0*/  FMUL R15, R47.reuse, R15 ;  /* 0x0000000f2f0f7220 */ /* 0x040fe20000400000 */
[----:B------:R-:W-:Y:S01]  /*8500*/  F2FP.F16.F32.PACK_AB R7, R2, R0 ;  /* 0x000000000207723e */ /* 0x000fe200000000ff */
[----:B------:R-:W-:Y:S01]  /*8510*/  FMUL R12, R47, R16 ;  /* 0x000000102f0c7220 */ /* 0x000fe20000400000 */
[----:B------:R-:W-:Y:S01]  /*8520*/  F2FP.F16.F32.PACK_AB R8, R10, R3 ;  /* 0x000000030a08723e */ /* 0x000fe200000000ff */
[C---:B------:R-:W-:Y:S01]  /*8530*/  FFMA R11, R49.reuse, R56, R11 ;  /* 0x00000038310b7223 */ /* 0x040fe2000000000b */
[C---:B------:R-:W-:Y:S01]  /*8540*/  FFMA R15, R49.reuse, R57, R15 ;  /* 0x00000039310f7223 */ /* 0x040fe2000000000f */
[----:B------:R1:W-:Y:S01]  /*8550*/  STSM.16.M88.4 [R107+0x6400], R4 ;  /* 0x006400046b007844 */ /* 0x0003e20000000200 */
[----:B------:R-:W-:Y:S01]  /*8560*/  FFMA R12, R49, R58, R12 ;  /* 0x0000003a310c7223 */ /* 0x000fe2000000000c */
[C---:B------:R-:W-:Y:S01]  /*8570*/  FMUL R13, R47.reuse, R17 ;  /* 0x000000112f0d7220 */ /* 0x040fe20000400000 */
[----:B------:R-:W-:Y:S01]  /*8580*/  FMUL R14, R47, R18 ;  /* 0x000000122f0e7220 */ /* 0x000fe20000400000 */
[----:B------:R-:W-:Y:S01]  /*8590*/  F2FP.F16.F32.PACK_AB R9, R15, R11 ;  /* 0x0000000b0f09723e */ /* 0x000fe200000000ff */
[--C-:B------:R-:W-:Y:S02]  /*85a0*/  HADD2.F32 R62, -RZ, R68.reuse.H0_H0 ;  /* 0x20000044ff3e7230 */ /* 0x100fe40000004100 */
[C---:B------:R-:W-:Y:S01]  /*85b0*/  FFMA R13, R49.reuse, R59, R13 ;  /* 0x0000003b310d7223 */ /* 0x040fe2000000000d */
[----:B------:R-:W-:Y:S01]  /*85c0*/  FFMA R14, R49, R60, R14 ;  /* 0x0000003c310e7223 */ /* 0x000fe2000000000e */
[C---:B------:R-:W-:Y:S01]  /*85d0*/  FMUL R19, R47.reuse, R19 ;  /* 0x000000132f137220 */ /* 0x040fe20000400000 */
[----:B------:R-:W-:Y:S02]  /*85e0*/  HADD2.F32 R63, -RZ, R68.H1_H1 ;  /* 0x30000044ff3f7230 */ /* 0x000fe40000004100 */
[----:B------:R-:W-:Y:S01]  /*85f0*/  FMUL R16, R47, R20 ;  /* 0x000000142f107220 */ /* 0x000fe20000400000 */
[----:B------:R-:W-:Y:S01]  /*8600*/  F2FP.F16.F32.PACK_AB R10, R13, R12 ;  /* 0x0000000c0d0a723e */ /* 0x000fe200000000ff */
[C---:B------:R-:W-:Y:S01]  /*8610*/  FFMA R19, R49.reuse, R61, R19 ;  /* 0x0000003d31137223 */ /* 0x040fe20000000013 */
[--C-:B------:R-:W-:Y:S02]  /*8620*/  HADD2.F32 R64, -RZ, R69.reuse.H0_H0 ;  /* 0x20000045ff407230 */ /* 0x100fe40000004100 */
[----:B------:R-:W-:Y:S01]  /*8630*/  FFMA R16, R49, R62, R16 ;  /* 0x0000003e31107223 */ /* 0x000fe20000000010 */
[----:B------:R-:W-:Y:S01]  /*8640*/  FMUL R17, R47, R21 ;  /* 0x000000152f117220 */ /* 0x000fe20000400000 */
[----:B------:R-:W-:Y:S01]  /*8650*/  HADD2.F32 R65, -RZ, R69.H1_H1 ;  /* 0x30000045ff417230 */ /* 0x000fe20000004100 */
[----:B------:R-:W-:Y:S01]  /*8660*/  F2FP.F16.F32.PACK_AB R11, R19, R14 ;  /* 0x0000000e130b723e */ /* 0x000fe200000000ff */
[----:B------:R-:W-:Y:S01]  /*8670*/  FMUL R18, R47, R22 ;  /* 0x000000162f127220 */ /* 0x000fe20000400000 */
[----:B------:R-:W-:Y:S01]  /*8680*/  FFMA R17, R49, R63, R17 ;  /* 0x0000003f31117223 */ /* 0x000fe20000000011 */
[--C-:B------:R-:W-:Y:S02]  /*8690*/  HADD2.F32 R66, -RZ, R70.reuse.H0_H0 ;  /* 0x20000046ff427230 */ /* 0x100fe40000004100 */
[----:B------:R-:W-:Y:S01]  /*86a0*/  FMUL R23, R47, R23 ;  /* 0x000000172f177220 */ /* 0x000fe20000400000 */
[----:B------:R1:W-:Y:S01]  /*86b0*/  STSM.16.M88.4 [R106+0x6400], R8 ;  /* 0x006400086a007844 */ /* 0x0003e20000000200 */
[----:B------:R-:W-:Y:S01]  /*86c0*/  FFMA R18, R49, R64, R18 ;  /* 0x0000004031127223 */ /* 0x000fe20000000012 */
[----:B------:R-:W-:Y:S01]  /*86d0*/  F2FP.F16.F32.PACK_AB R16, R17, R16 ;  /* 0x000000101110723e */ /* 0x000fe200000000ff */
[----:B------:R-:W-:Y:S01]  /*86e0*/  FFMA R23, R49, R65, R23 ;  /* 0x0000004131177223 */ /* 0x000fe20000000017 */
[----:B------:R-:W-:Y:S02]  /*86f0*/  HADD2.F32 R67, -RZ, R70.H1_H1 ;  /* 0x30000046ff437230 */ /* 0x000fe40000004100 */
[C---:B------:R-:W-:Y:S01]  /*8700*/  FMUL R20, R47.reuse, R24 ;  /* 0x000000182f147220 */ /* 0x040fe20000400000 */
[--C-:B------:R-:W-:Y:S02]  /*8710*/  HADD2.F32 R68, -RZ, R71.reuse.H0_H0 ;  /* 0x20000047ff447230 */ /* 0x100fe40000004100 */
[----:B------:R-:W-:Y:S01]  /*8720*/  FMUL R21, R47, R25 ;  /* 0x000000192f157220 */ /* 0x000fe20000400000 */
[----:B------:R-:W-:Y:S01]  /*8730*/  F2FP.F16.F32.PACK_AB R17, R23, R18 ;  /* 0x000000121711723e */ /* 0x000fe200000000ff */
[C---:B------:R-:W-:Y:S01]  /*8740*/  FFMA R20, R49.reuse, R66, R20 ;  /* 0x0000004231147223 */ /* 0x040fe20000000014 */
[----:B------:R-:W-:Y:S02]  /*8750*/  HADD2.F32 R69, -RZ, R71.H1_H1 ;  /* 0x30000047ff457230 */ /* 0x000fe40000004100 */
[----:B------:R-:W-:Y:S01]  /*8760*/  FFMA R21, R49, R67, R21 ;  /* 0x0000004331157223 */ /* 0x000fe20000000015 */
[C---:B------:R-:W-:Y:S01]  /*8770*/  FMUL R22, R47.reuse, R26 ;  /* 0x0000001a2f167220 */ /* 0x040fe20000400000 */
[--C-:B------:R-:W-:Y:S02]  /*8780*/  HADD2.F32 R70, -RZ, R76.reuse.H0_H0 ;  /* 0x2000004cff467230 */ /* 0x100fe40000004100 */
[C---:B------:R-:W-:Y:S01]  /*8790*/  FMUL R27, R47.reuse, R27 ;  /* 0x0000001b2f1b7220 */ /* 0x040fe20000400000 */
[----:B------:R-:W-:Y:S02]  /*87a0*/  HADD2.F32 R71, -RZ, R76.H1_H1 ;  /* 0x3000004cff477230 */ /* 0x000fe40000004100 */
[C---:B------:R-:W-:Y:S01]  /*87b0*/  FMUL R24, R47.reuse, R28 ;  /* 0x0000001c2f187220 */ /* 0x040fe20000400000 */
[--C-:B------:R-:W-:Y:S02]  /*87c0*/  HADD2.F32 R72, -RZ, R77.reuse.H0_H0 ;  /* 0x2000004dff487230 */ /* 0x100fe40000004100 */
[----:B------:R-:W-:Y:S01]  /*87d0*/  FMUL R25, R47, R29 ;  /* 0x0000001d2f197220 */ /* 0x000fe20000400000 */
[----:B------:R-:W-:Y:S01]  /*87e0*/  FFMA R22, R49, R68, R22 ;  /* 0x0000004431167223 */ /* 0x000fe20000000016 */
[----:B------:R-:W-:Y:S02]  /*87f0*/  HADD2.F32 R73, -RZ, R77.H1_H1 ;  /* 0x3000004dff497230 */ /* 0x000fe40000004100 */
[----:B------:R-:W-:Y:S01]  /*8800*/  FMUL R26, R47, R30 ;  /* 0x0000001e2f1a7220 */ /* 0x000fe20000400000 */
[----:B------:R-:W-:Y:S01]  /*8810*/  FFMA R27, R49, R69, R27 ;  /* 0x00000045311b7223 */ /* 0x000fe2000000001b */
        /* <DEDUP_REMOVED lines=12> */
[----:B------:R-:W-:Y:S01]  /*88e0*/  FMUL R35, R47, R35 ;  /* 0x000000232f237220 */ /* 0x000fe20000400000 */
[C---:B------:R-:W-:Y:S01]  /*88f0*/  FFMA R28, R49.reuse, R74, R28 ;  /* 0x0000004a311c7223 */ /* 0x040fe2000000001c */
[C---:B------:R-:W-:Y:S01]  /*8900*/  FFMA R29, R49.reuse, R75, R29 ;  /* 0x0000004b311d7223 */ /* 0x040fe2000000001d */
[C---:B------:R-:W-:Y:S01]  /*8910*/  FFMA R30, R49.reuse, R76, R30 ;  /* 0x0000004c311e7223 */ /* 0x040fe2000000001e */
[----:B------:R-:W-:Y:S01]  /*8920*/  FFMA R35, R49, R77, R35 ;  /* 0x0000004d31237223 */ /* 0x000fe20000000023 */
[----:B------:R-:W-:Y:S02]  /*8930*/  F2FP.F16.F32.PACK_AB R18, R21, R20 ;  /* 0x000000141512723e */ /* 0x000fe400000000ff */
[----:B------:R-:W-:Y:S02]  /*8940*/  F2FP.F16.F32.PACK_AB R19, R27, R22 ;  /* 0x000000161b13723e */ /* 0x000fe400000000ff */
[----:B------:R-:W-:Y:S02]  /*8950*/  F2FP.F16.F32.PACK_AB R24, R25, R24 ;  /* 0x000000181918723e */ /* 0x000fe400000000ff */
[----:B------:R-:W-:Y:S01]  /*8960*/  F2FP.F16.F32.PACK_AB R25, R31, R26 ;  /* 0x0000001a1f19723e */ /* 0x000fe200000000ff */
[----:B------:R1:W-:Y:S01]  /*8970*/  STSM.16.M88.4 [R108+0x6000], R16 ;  /* 0x006000106c007844 */ /* 0x0003e20000000200 */
[----:B------:R-:W-:Y:S02]  /*8980*/  F2FP.F16.F32.PACK_AB R26, R29, R28 ;  /* 0x0000001c1d1a723e */ /* 0x000fe400000000ff */
[----:B------:R-:W-:Y:S05]  /*8990*/  F2FP.F16.F32.PACK_AB R27, R35, R30 ;  /* 0x0000001e231b723e */ /* 0x000fea00000000ff */
        /* <DEDUP_REMOVED lines=18> */
.L_x_125:
[----:B------:R-:W-:Y:S05]  /*8ac0*/  BSYNC.RECONVERGENT B0 ;  /* 0x0000000000007941 */ /* 0x000fea0003800200 */
.L_x_124:
[----:B------:R-:W-:Y:S01]  /*8ad0*/  BAR.SYNC.DEFER_BLOCKING 0x1, 0x80 ;  /* 0x0042000000007b1d */ /* 0x000fe20000010000 */
[----:B------:R-:W-:Y:S01]  /*8ae0*/  UISETP.NE.AND UP0, UPT, UR49, -0x4, UPT ;  /* 0xfffffffc3100788c */ /* 0x000fe2000bf05270 */
[----:B------:R-:W-:Y:S08]  /*8af0*/  IADD3 R45, PT, PT, R45, 0x1, RZ ;  /* 0x000000012d2d7810 */ /* 0x000ff00007ffe0ff */
[----:B------:R-:W-:Y:S05]  /*8b00*/  BRA.U !UP0, `(.L_x_126) ;  /* 0x0000000108287547 */ /* 0x000fea000b800000 */
[----:B------:R-:W-:Y:S01]  /*8b10*/  ISETP.NE.AND P0, PT, R105, RZ, PT ;  /* 0x000000ff6900720c */ /* 0x000fe20003f05270 */
[----:B------:R-:W-:Y:S01]  /*8b20*/  IMAD.U32 R2, RZ, RZ, UR51 ;  /* 0x00000033ff027e24 */ /* 0x000fe2000f8e00ff */
[----:B------:R-:W-:Y:S01]  /*8b30*/  UIADD3 UR51, UPT, UPT, UR51, 0x1, URZ ;  /* 0x0000000133337890 */ /* 0x000fe2000fffe0ff */
[----:B------:R-:W-:Y:S03]  /*8b40*/  IMAD.U32 R0, RZ, RZ, UR37 ;  /* 0x00000025ff007e24 */ /* 0x000fe6000f8e00ff */
[----:B------:R-:W-:Y:S04]  /*8b50*/  UISETP.NE.AND UP0, UPT, UR51, 0x4, UPT ;  /* 0x000000043300788c */ /* 0x000fe8000bf05270 */
[----:B------:R-:W-:Y:S03]  /*8b60*/  USEL UR51, UR51, URZ, UP0 ;  /* 0x000000ff33337287 */ /* 0x000fe60008000000 */
[----:B------:R-:W-:Y:S05]  /*8b70*/  @P0 LEA R2, R2, UR48, 0x3 ;  /* 0x0000003002020c11 */ /* 0x000fea000f8e18ff */
[----:B------:R-:W-:Y:S05]  /*8b80*/  @P0 VIADD R2, R2, 0x70 ;  /* 0x0000007002020836 */ /* 0x000fea0000000000 */
[----:B------:R-:W-:Y:S04]  /*8b90*/  @P0 PRMT R0, R0, 0x654, R2 ;  /* 0x0000065400000816 */ /* 0x000fe80000000002 */
[----:B------:R2:W-:Y:S03]  /*8ba0*/  @P0 SYNCS.ARRIVE.TRANS64.RED.A1T0 RZ, [R0+URZ], RZ ;  /* 0x000000ff00ff09a7 */ /* 0x0005e600081004ff */
.L_x_126:
[----:B------:R-:W-:Y:S01]  /*8bb0*/  ISETP.NE.AND P2, PT, R102, RZ, PT ;  /* 0x000000ff6600720c */ /* 0x000fe20003f45270 */
[----:B------:R-:W-:Y:S01]  /*8bc0*/  UIADD3 UR49, UPT, UPT, UR49, 0x4, URZ ;  /* 0x0000000431317890 */ /* 0x000fe2000fffe0ff */
[----:B------:R-:W-:Y:S01]  /*8bd0*/  ISETP.NE.AND P0, PT, R104, 0x2, PT ;  /* 0x000000026800780c */ /* 0x000fe20003f05270 */
[----:B------:R-:W-:Y:S01]  /*8be0*/  IMAD.IADD R14, R43, 0x1, R86 ;  /* 0x000000012b0e7824 */ /* 0x000fe200078e0256 */
[----:B------:R-:W-:Y:S01]  /*8bf0*/  ISETP.NE.AND P1, PT, R45, 0x4, PT ;  /* 0x000000042d00780c */ /* 0x000fe20003f25270 */
[----:B------:R-:W-:Y:S01]  /*8c00*/  IMAD.IADD R15, R44, 0x1, R87 ;  /* 0x000000012c0f7824 */ /* 0x000fe200078e0257 */
[----:B------:R-:W-:Y:S02]  /*8c10*/  SEL R2, RZ, 0x1, P0 ;  /* 0x00000001ff027807 */ /* 0x000fe40000000000 */
[----:B--2---:R-:W-:Y:S02]  /*8c20*/  SEL R0, RZ, 0x1, P1 ;  /* 0x00000001ff007807 */ /* 0x004fe40000800000 */
[----:B------:R-:W-:Y:S02]  /*8c30*/  LOP3.LUT R96, R96, R2, RZ, 0x3c, !PT ;  /* 0x0000000260607212 */ /* 0x000fe400078e3cff */
[----:B------:R-:W-:Y:S02]  /*8c40*/  LOP3.LUT R97, R97, R0, RZ, 0x3c, !PT ;  /* 0x0000000061617212 */ /* 0x000fe400078e3cff */
[----:B------:R-:W-:Y:S02]  /*8c50*/  @P2 R2UR UR36, R95 ;  /* 0x000000005f2422ca */ /* 0x000fe400000e0000 */
[----:B------:R-:W-:Y:S02]  /*8c60*/  SEL R104, R104, RZ, P0 ;  /* 0x000000ff68687207 */ /* 0x000fe40000000000 */
[----:B------:R-:W-:Y:S01]  /*8c70*/  SEL R45, R45, RZ, P1 ;  /* 0x000000ff2d2d7207 */ /* 0x000fe20000800000 */
[----:B------:R-:W-:Y:S10]  /*8c80*/  @P2 BRA `(.L_x_127) ;  /* 0xffffffc000082947 */ /* 0x000ff4000383ffff */
[----:B------:R-:W-:-:S09]  /*8c90*/  UISETP.NE.AND UP0, UPT, UR50, URZ, UPT ;  /* 0x000000ff3200728c */ /* 0x000fd2000bf05270 */
[----:B------:R-:W-:Y:S05]  /*8ca0*/  BRA.U !UP0, `(.L_x_128) ;  /* 0x0000000108487547 */ /* 0x000fea000b800000 */
[----:B------:R-:W2:Y:S02]  /*8cb0*/  LDCU.64 UR4, c[0x0][0x890] ;  /* 0x00011200ff0477ac */ /* 0x000ea40008000a00 */
[----:B--2---:R-:W-:-:S04]  /*8cc0*/  UISETP.NE.U32.AND UP0, UPT, UR4, URZ, UPT ;  /* 0x000000ff0400728c */ /* 0x004fc8000bf05070 */
[----:B------:R-:W-:-:S09]  /*8cd0*/  UISETP.NE.AND.EX UP0, UPT, UR5, URZ, UPT, UP0 ;  /* 0x000000ff0500728c */ /* 0x000fd2000bf05300 */
[----:B------:R-:W-:Y:S05]  /*8ce0*/  BRA.U UP0, `(.L_x_129) ;  /* 0x00000001000c7547 */ /* 0x000fea000b800000 */
[----:B------:R-:W-:-:S13]  /*8cf0*/  FSETP.NEU.AND P0, PT, R49, RZ, PT ;  /* 0x000000ff3100720b */ /* 0x000fda0003f0d000 */
[----:B------:R-:W-:Y:S05]  /*8d00*/  @!P0 EXIT ;  /* 0x000000000000894d */ /* 0x000fea0003800000 */
[----:B------:R-:W-:Y:S05]  /*8d10*/  BRA `(.L_x_128) ;  /* 0x00000000002c7947 */ /* 0x000fea0003800000 */
.L_x_129:
[----:B------:R-:W-:Y:S01]  /*8d20*/  ISETP.NE.AND P0, PT, R103, RZ, PT ;  /* 0x000000ff6700720c */ /* 0x000fe20003f05270 */
[----:B------:R-:W-:-:S12]  /*8d30*/  BSSY.RECONVERGENT B0, `(.L_x_128) ;  /* 0x0000009000007945 */ /* 0x000fd80003800200 */
[----:B------:R-:W-:Y:S05]  /*8d40*/  @P0 BRA `(.L_x_130) ;  /* 0x0000000000140947 */ /* 0x000fea0003800000 */
[----:B------:R-:W2:Y:S02]  /*8d50*/  LDCU.64 UR4, c[0x0][0x888] ;  /* 0x00011100ff0477ac */ /* 0x000ea40008000a00 */
[----:B--2---:R-:W-:-:S04]  /*8d60*/  ISETP.NE.U32.AND P0, PT, RZ, UR4, PT ;  /* 0x00000004ff007c0c */ /* 0x004fc8000bf05070 */
[----:B------:R-:W-:-:S13]  /*8d70*/  ISETP.NE.AND.EX P0, PT, RZ, UR5, PT, P0 ;  /* 0x00000005ff007c0c */ /* 0x000fda000bf05300 */
[----:B------:R-:W-:Y:S05]  /*8d80*/  @!P0 EXIT ;  /* 0x000000000000894d */ /* 0x000fea0003800000 */
[----:B------:R-:W-:Y:S05]  /*8d90*/  BRA `(.L_x_131) ;  /* 0x0000000000087947 */ /* 0x000fea0003800000 */
.L_x_130:
[----:B------:R-:W-:-:S13]  /*8da0*/  FSETP.NEU.AND P0, PT, R49, RZ, PT ;  /* 0x000000ff3100720b */ /* 0x000fda0003f0d000 */
[----:B------:R-:W-:Y:S05]  /*8db0*/  @!P0 EXIT ;  /* 0x000000000000894d */ /* 0x000fea0003800000 */
.L_x_131:
[----:B------:R-:W-:Y:S05]  /*8dc0*/  BSYNC.RECONVERGENT B0 ;  /* 0x0000000000007941 */ /* 0x000fea0003800200 */
.L_x_128:
[----:B------:R-:W-:Y:S01]  /*8dd0*/  ULEA UR4, UR51, UR48, 0x3 ;  /* 0x0000003033047291 */ /* 0x000fe2000f8e18ff */
[----:B------:R-:W-:-:S04]  /*8de0*/  DEPBAR.LE SB0, 0x0 ;  /* 0x000080000000791a */ /* 0x000fc80000000000 */
[----:B------:R-:W-:-:S04]  /*8df0*/  UIADD3 UR4, UPT, UPT, UR4, 0x70, URZ ;  /* 0x0000007004047890 */ /* 0x000fc8000fffe0ff */
[----:B------:R-:W-:-:S09]  /*8e00*/  UPRMT UR4, UR37, 0x654, UR4 ;  /* 0x0000065425047896 */ /* 0x000fd20008000004 */
[----:B------:R-:W-:Y:S01]  /*8e10*/  SYNCS.ARRIVE.TRANS64.RED.A1T0 RZ, [UR4], RZ ;  /* 0x000000ffffff79a7 */ /* 0x000fe20008100404 */
[----:B------:R-:W-:Y:S05]  /*8e20*/  EXIT ;  /* 0x000000000000794d */ /* 0x000fea0003800000 */
.L_x_19:
[----:B--2---:R2:W1:Y:S02]  /*8e30*/  SYNCS.PHASECHK.TRANS64.TRYWAIT P0, [R2+URZ+0x110], R3 ;  /* 0x00011003020075a7 */ /* 0x00446400080011ff */
[----:B-1----:R-:W-:Y:S05]  /*8e40*/  @!P0 NANOSLEEP.SYNCS 0x989680 ;  /* 0x009896800000895d */ /* 0x002fea0003900000 */
[----:B------:R-:W1:Y:S02]  /*8e50*/  @!P0 SYNCS.PHASECHK.TRANS64 P0, [R2+URZ+0x110], R3 ;  /* 0x00011003020085a7 */ /* 0x000e6400080010ff */
[----:B-1----:R-:W-:Y:S05]  /*8e60*/  @!P0 BRA `(.L_x_19) ;  /* 0xfffffffc00f08947 */ /* 0x002fea000383ffff */
[----:B------:R-:W-:Y:S05]  /*8e70*/  BRA `(.L_x_132) ;  /* 0xffffff8400e07947 */ /* 0x000fea000383ffff */
.L_x_22:
[----:B-1----:R-:W-:-:S07]  /*8e80*/  MOV R2, UR33 ;  /* 0x0000002100027c02 */ /* 0x002fce0008000f00 */
.L_x_133:
[----:B-1----:R1:W2:Y:S02]  /*8e90*/  SYNCS.PHASECHK.TRANS64.TRYWAIT P0, [R2+URZ+0x28], R4 ;  /* 0x00002804020075a7 */ /* 0x0022a400080011ff */
[----:B--2---:R-:W-:Y:S05]  /*8ea0*/  @!P0 NANOSLEEP.SYNCS 0x989680 ;  /* 0x009896800000895d */ /* 0x004fea0003900000 */
[----:B------:R-:W2:Y:S02]  /*8eb0*/  @!P0 SYNCS.PHASECHK.TRANS64 P0, [R2+URZ+0x28], R4 ;  /* 0x00002804020085a7 */ /* 0x000ea400080010ff */
[----:B--2---:R-:W-:Y:S05]  /*8ec0*/  @!P0 BRA `(.L_x_133) ;  /* 0xfffffffc00f08947 */ /* 0x004fea000383ffff */
[----:B------:R-:W-:Y:S05]  /*8ed0*/  BRA `(.L_x_21) ;  /* 0xffffff8800307947 */ /* 0x000fea000383ffff */
.L_x_28:
[----:B-1----:R-:W-:-:S07]  /*8ee0*/  MOV R2, UR17 ;  /* 0x0000001100027c02 */ /* 0x002fce0008000f00 */
.L_x_134:
[----:B-1----:R1:W2:Y:S02]  /*8ef0*/  SYNCS.PHASECHK.TRANS64.TRYWAIT P0, [R2+URZ+0x28], R4 ;  /* 0x00002804020075a7 */ /* 0x0022a400080011ff */
[----:B--2---:R-:W-:Y:S05]  /*8f00*/  @!P0 NANOSLEEP.SYNCS 0x989680 ;  /* 0x009896800000895d */ /* 0x004fea0003900000 */
[----:B------:R-:W2:Y:S02]  /*8f10*/  @!P0 SYNCS.PHASECHK.TRANS64 P0, [R2+URZ+0x28], R4 ;  /* 0x00002804020085a7 */ /* 0x000ea400080010ff */
[----:B--2---:R-:W-:Y:S05]  /*8f20*/  @!P0 BRA `(.L_x_134) ;  /* 0xfffffffc00f08947 */ /* 0x004fea000383ffff */
[----:B------:R-:W-:Y:S05]  /*8f30*/  BRA `(.L_x_27) ;  /* 0xffffff8800d87947 */ /* 0x000fea000383ffff */
.L_x_32:
[----:B-1----:R1:W2:Y:S02]  /*8f40*/  SYNCS.PHASECHK.TRANS64.TRYWAIT P0, [R2+URZ+0xa0], R3 ;  /* 0x0000a003020075a7 */ /* 0x0022a400080011ff */
[----:B--2---:R-:W-:Y:S05]  /*8f50*/  @!P0 NANOSLEEP.SYNCS 0x989680 ;  /* 0x009896800000895d */ /* 0x004fea0003900000 */
[----:B------:R-:W2:Y:S02]  /*8f60*/  @!P0 SYNCS.PHASECHK.TRANS64 P0, [R2+URZ+0xa0], R3 ;  /* 0x0000a003020085a7 */ /* 0x000ea400080010ff */
[----:B--2---:R-:W-:Y:S05]  /*8f70*/  @!P0 BRA `(.L_x_32) ;  /* 0xfffffffc00f08947 */ /* 0x004fea000383ffff */
[----:B------:R-:W-:Y:S05]  /*8f80*/  BRA `(.L_x_135) ;  /* 0xffffff8c00687947 */ /* 0x000fea000383ffff */
.L_x_36:
[----:B----4-:R-:W-:-:S07]  /*8f90*/  MOV R0, UR5 ;  /* 0x0000000500007c02 */ /* 0x010fce0008000f00 */
.L_x_136:
[----:B-1----:R1:W2:Y:S02]  /*8fa0*/  SYNCS.PHASECHK.TRANS64.TRYWAIT P0, [R0+URZ], R2 ;  /* 0x00000002000075a7 */ /* 0x0022a400080011ff */
[----:B--2---:R-:W-:Y:S05]  /*8fb0*/  @!P0 NANOSLEEP.SYNCS 0x989680 ;  /* 0x009896800000895d */ /* 0x004fea0003900000 */
[----:B------:R-:W2:Y:S02]  /*8fc0*/  @!P0 SYNCS.PHASECHK.TRANS64 P0, [R0+URZ], R2 ;  /* 0x00000002000085a7 */ /* 0x000ea400080010ff */
[----:B--2---:R-:W-:Y:S05]  /*8fd0*/  @!P0 BRA `(.L_x_136) ;  /* 0xfffffffc00f08947 */ /* 0x004fea000383ffff */
[----:B------:R-:W-:Y:S05]  /*8fe0*/  BRA `(.L_x_137) ;  /* 0xffffff9000d87947 */ /* 0x000fea000383ffff */
.L_x_37:
[----:B----4-:R-:W-:-:S07]  /*8ff0*/  MOV R0, UR5 ;  /* 0x0000000500007c02 */ /* 0x010fce0008000f00 */
.L_x_138:
[----:B-1----:R1:W2:Y:S02]  /*9000*/  SYNCS.PHASECHK.TRANS64.TRYWAIT P0, [R0+URZ], R3 ;  /* 0x00000003000075a7 */ /* 0x0022a400080011ff */
[----:B--2---:R-:W-:Y:S05]  /*9010*/  @!P0 NANOSLEEP.SYNCS 0x989680 ;  /* 0x009896800000895d */ /* 0x004fea0003900000 */
[----:B------:R-:W2:Y:S02]  /*9020*/  @!P0 SYNCS.PHASECHK.TRANS64 P0, [R0+URZ], R3 ;  /* 0x00000003000085a7 */ /* 0x000ea400080010ff */
[----:B--2---:R-:W-:Y:S05]  /*9030*/  @!P0 BRA `(.L_x_138) ;  /* 0xfffffffc00f08947 */ /* 0x004fea000383ffff */
[----:B------:R-:W-:Y:S05]  /*9040*/  BRA `(.L_x_139) ;  /* 0xffffff9000e47947 */ /* 0x000fea000383ffff */
.L_x_38:
[----:B----4-:R-:W-:-:S07]  /*9050*/  MOV R0, UR5 ;  /* 0x0000000500007c02 */ /* 0x010fce0008000f00 */
.L_x_140:
[----:B-1----:R1:W2:Y:S02]  /*9060*/  SYNCS.PHASECHK.TRANS64.TRYWAIT P0, [R0+URZ], R3 ;  /* 0x00000003000075a7 */ /* 0x0022a400080011ff */
[----:B--2---:R-:W-:Y:S05]  /*9070*/  @!P0 NANOSLEEP.SYNCS 0x989680 ;  /* 0x009896800000895d */ /* 0x004fea0003900000 */
[----:B------:R-:W2:Y:S02]  /*9080*/  @!P0 SYNCS.PHASECHK.TRANS64 P0, [R0+URZ], R3 ;  /* 0x00000003000085a7 */ /* 0x000ea400080010ff */
[----:B--2---:R-:W-:Y:S05]  /*9090*/  @!P0 BRA `(.L_x_140) ;  /* 0xfffffffc00f08947 */ /* 0x004fea000383ffff */
[----:B------:R-:W-:Y:S05]  /*90a0*/  BRA `(.L_x_141) ;  /* 0xffffff9000f07947 */ /* 0x000fea000383ffff */
.L_x_39:
[----:B----4-:R-:W-:-:S07]  /*90b0*/  MOV R0, UR5 ;  /* 0x0000000500007c02 */ /* 0x010fce0008000f00 */
.L_x_142:
[----:B-1----:R1:W2:Y:S02]  /*90c0*/  SYNCS.PHASECHK.TRANS64.TRYWAIT P0, [R0+URZ], R3 ;  /* 0x00000003000075a7 */ /* 0x0022a400080011ff */
[----:B--2---:R-:W-:Y:S05]  /*90d0*/  @!P0 NANOSLEEP.SYNCS 0x989680 ;  /* 0x009896800000895d */ /* 0x004fea0003900000 */
[----:B------:R-:W2:Y:S02]  /*90e0*/  @!P0 SYNCS.PHASECHK.TRANS64 P0, [R0+URZ], R3 ;  /* 0x00000003000085a7 */ /* 0x000ea400080010ff */
[----:B--2---:R-:W-:Y:S05]  /*90f0*/  @!P0 BRA `(.L_x_142) ;  /* 0xfffffffc00f08947 */ /* 0x004fea000383ffff */
[----:B------:R-:W-:Y:S05]  /*9100*/  BRA `(.L_x_143) ;  /* 0xffffff9000fc7947 */ /* 0x000fea000383ffff */
.L_x_42:
[----:B-1----:R1:W2:Y:S02]  /*9110*/  SYNCS.PHASECHK.TRANS64.TRYWAIT P0, [R0+URZ+0x100], R4 ;  /* 0x00010004000075a7 */ /* 0x0022a400080011ff */
[----:B--2---:R-:W-:Y:S05]  /*9120*/  @!P0 NANOSLEEP.SYNCS 0x989680 ;  /* 0x009896800000895d */ /* 0x004fea0003900000 */
[----:B------:R-:W2:Y:S02]  /*9130*/  @!P0 SYNCS.PHASECHK.TRANS64 P0, [R0+URZ+0x100], R4 ;  /* 0x00010004000085a7 */ /* 0x000ea400080010ff */
[----:B--2---:R-:W-:Y:S05]  /*9140*/  @!P0 BRA `(.L_x_42) ;  /* 0xfffffffc00f08947 */ /* 0x004fea000383ffff */
[----:B------:R-:W-:Y:S05]  /*9150*/  BRA `(.L_x_144) ;  /* 0xffffff9400587947 */ /* 0x000fea000383ffff */
.L_x_43:
[----:B------:R-:W-:-:S07]  /*9160*/  MOV R0, UR5 ;  /* 0x0000000500007c02 */ /* 0x000fce0008000f00 */
.L_x_145:
[----:B-1----:R1:W2:Y:S02]  /*9170*/  SYNCS.PHASECHK.TRANS64.TRYWAIT P0, [R0+URZ+0xb0], R5 ;  /* 0x0000b005000075a7 */ /* 0x0022a400080011ff */
[----:B--2---:R-:W-:Y:S05]  /*9180*/  @!P0 NANOSLEEP.SYNCS 0x989680 ;  /* 0x009896800000895d */ /* 0x004fea0003900000 */
[----:B------:R-:W2:Y:S02]  /*9190*/  @!P0 SYNCS.PHASECHK.TRANS64 P0, [R0+URZ+0xb0], R5 ;  /* 0x0000b005000085a7 */ /* 0x000ea400080010ff */
[----:B--2---:R-:W-:Y:S05]  /*91a0*/  @!P0 BRA `(.L_x_145) ;  /* 0xfffffffc00f08947 */ /* 0x004fea000383ffff */
[----:B------:R-:W-:Y:S05]  /*91b0*/  BRA `(.L_x_146) ;  /* 0xffffff9400687947 */ /* 0x000fea000383ffff */
.L_x_44:
[----:B-1----:R1:W2:Y:S02]  /*91c0*/  SYNCS.PHASECHK.TRANS64.TRYWAIT P1, [R0+URZ+0xa0], R4 ;  /* 0x0000a004000075a7 */ /* 0x0022a400080211ff */
[----:B--2---:R-:W-:Y:S05]  /*91d0*/  @!P1 NANOSLEEP.SYNCS 0x989680 ;  /* 0x009896800000995d */ /* 0x004fea0003900000 */
[----:B------:R-:W2:Y:S02]  /*91e0*/  @!P1 SYNCS.PHASECHK.TRANS64 P1, [R0+URZ+0xa0], R4 ;  /* 0x0000a004000095a7 */ /* 0x000ea400080210ff */
[----:B--2---:R-:W-:Y:S05]  /*91f0*/  @!P1 BRA `(.L_x_44) ;  /* 0xfffffffc00f09947 */ /* 0x004fea000383ffff */
[----:B------:R-:W-:Y:S05]  /*9200*/  BRA `(.L_x_147) ;  /* 0xffffff9400987947 */ /* 0x000fea000383ffff */
.L_x_47:
[----:B------:R-:W-:-:S07]  /*9210*/  MOV R0, UR5 ;  /* 0x0000000500007c02 */ /* 0x000fce0008000f00 */
.L_x_148:
[----:B-1----:R1:W2:Y:S02]  /*9220*/  SYNCS.PHASECHK.TRANS64.TRYWAIT P0, [R0+URZ+0xb0], R2 ;  /* 0x0000b002000075a7 */ /* 0x0022a400080011ff */
[----:B--2---:R-:W-:Y:S05]  /*9230*/  @!P0 NANOSLEEP.SYNCS 0x989680 ;  /* 0x009896800000895d */ /* 0x004fea0003900000 */
[----:B------:R-:W2:Y:S02]  /*9240*/  @!P0 SYNCS.PHASECHK.TRANS64 P0, [R0+URZ+0xb0], R2 ;  /* 0x0000b002000085a7 */ /* 0x000ea400080010ff */
[----:B--2---:R-:W-:Y:S05]  /*9250*/  @!P0 BRA `(.L_x_148) ;  /* 0xfffffffc00f08947 */ /* 0x004fea000383ffff */
[----:B------:R-:W-:Y:S05]  /*9260*/  BRA `(.L_x_46) ;  /* 0xffffff9400ec7947 */ /* 0x000fea000383ffff */
.L_x_54:
[----:B-1----:R1:W2:Y:S02]  /*9270*/  SYNCS.PHASECHK.TRANS64.TRYWAIT P1, [R0+URZ+0xa0], R2 ;  /* 0x0000a002000075a7 */ /* 0x0022a400080211ff */
[----:B--2---:R-:W-:Y:S05]  /*9280*/  @!P1 NANOSLEEP.SYNCS 0x989680 ;  /* 0x009896800000995d */ /* 0x004fea0003900000 */
[----:B------:R-:W2:Y:S02]  /*9290*/  @!P1 SYNCS.PHASECHK.TRANS64 P1, [R0+URZ+0xa0], R2 ;  /* 0x0000a002000095a7 */ /* 0x000ea400080210ff */
[----:B--2---:R-:W-:Y:S05]  /*92a0*/  @!P1 BRA `(.L_x_54) ;  /* 0xfffffffc00f09947 */ /* 0x004fea000383ffff */
[----:B------:R-:W-:Y:S05]  /*92b0*/  BRA `(.L_x_149) ;  /* 0xffffff9c004c7947 */ /* 0x000fea000383ffff */
.L_x_55:
[----:B------:R-:W-:-:S07]  /*92c0*/  MOV R2, UR8 ;  /* 0x0000000800027c02 */ /* 0x000fce0008000f00 */
.L_x_150:
[----:B-1----:R1:W2:Y:S02]  /*92d0*/  SYNCS.PHASECHK.TRANS64.TRYWAIT P0, [R2+URZ+0xe0], R0 ;  /* 0x0000e000020075a7 */ /* 0x0022a400080011ff */
[----:B--2---:R-:W-:Y:S05]  /*92e0*/  @!P0 NANOSLEEP.SYNCS 0x989680 ;  /* 0x009896800000895d */ /* 0x004fea0003900000 */
[----:B------:R-:W2:Y:S02]  /*92f0*/  @!P0 SYNCS.PHASECHK.TRANS64 P0, [R2+URZ+0xe0], R0 ;  /* 0x0000e000020085a7 */ /* 0x000ea400080010ff */
[----:B--2---:R-:W-:Y:S05]  /*9300*/  @!P0 BRA `(.L_x_150) ;  /* 0xfffffffc00f08947 */ /* 0x004fea000383ffff */
[----:B------:R-:W-:Y:S05]  /*9310*/  BRA `(.L_x_151) ;  /* 0xffffff9c009c7947 */ /* 0x000fea000383ffff */
.L_x_58:
[----:B------:R-:W-:Y:S07]  /*9320*/  MOV R0, UR7 ;  /* 0x0000000700007c02 */ /* 0x000fee0008000f00 */
.L_x_152:
[----:B-1----:R1:W2:Y:S02]  /*9330*/  SYNCS.PHASECHK.TRANS64.TRYWAIT P0, [R0+URZ], R2 ;  /* 0x00000002000075a7 */ /* 0x0022a400080011ff */
[----:B--2---:R-:W-:Y:S05]  /*9340*/  @!P0 NANOSLEEP.SYNCS 0x989680 ;  /* 0x009896800000895d */ /* 0x004fea0003900000 */
[----:B------:R-:W2:Y:S02]  /*9350*/  @!P0 SYNCS.PHASECHK.TRANS64 P0, [R0+URZ], R2 ;  /* 0x00000002000085a7 */ /* 0x000ea400080010ff */
[----:B--2---:R-:W-:Y:S05]  /*9360*/  @!P0 BRA `(.L_x_152) ;  /* 0xfffffffc00f08947 */ /* 0x004fea000383ffff */
[----:B------:R-:W-:Y:S05]  /*9370*/  BRA `(.L_x_57) ;  /* 0xffffff9c00b87947 */ /* 0x000fea000383ffff */
.L_x_61:
[----:B------:R-:W-:-:S07]  /*9380*/  MOV R0, UR5 ;  /* 0x0000000500007c02 */ /* 0x000fce0008000f00 */
.L_x_153:
[----:B--2---:R2:W3:Y:S02]  /*9390*/  SYNCS.PHASECHK.TRANS64.TRYWAIT P0, [R0+URZ], R2 ;  /* 0x00000002000075a7 */ /* 0x0044e400080011ff */
[----:B---3--:R-:W-:Y:S05]  /*93a0*/  @!P0 NANOSLEEP.SYNCS 0x989680 ;  /* 0x009896800000895d */ /* 0x008fea0003900000 */
[----:B------:R-:W3:Y:S02]  /*93b0*/  @!P0 SYNCS.PHASECHK.TRANS64 P0, [R0+URZ], R2 ;  /* 0x00000002000085a7 */ /* 0x000ee400080010ff */
[----:B---3--:R-:W-:Y:S05]  /*93c0*/  @!P0 BRA `(.L_x_153) ;  /* 0xfffffffc00f08947 */ /* 0x008fea000383ffff */
[----:B------:R-:W-:Y:S05]  /*93d0*/  BRA `(.L_x_154) ;  /* 0xffffffa0006c7947 */ /* 0x000fea000383ffff */
.L_x_62:
[----:B------:R-:W-:-:S07]  /*93e0*/  MOV R0, UR5 ;  /* 0x0000000500007c02 */ /* 0x000fce0008000f00 */
.L_x_155:
[----:B-1----:R1:W2:Y:S02]  /*93f0*/  SYNCS.PHASECHK.TRANS64.TRYWAIT P0, [R0+URZ], R3 ;  /* 0x00000003000075a7 */ /* 0x0022a400080011ff */
[----:B--2---:R-:W-:Y:S05]  /*9400*/  @!P0 NANOSLEEP.SYNCS 0x989680 ;  /* 0x009896800000895d */ /* 0x004fea0003900000 */
[----:B------:R-:W2:Y:S02]  /*9410*/  @!P0 SYNCS.PHASECHK.TRANS64 P0, [R0+URZ], R3 ;  /* 0x00000003000085a7 */ /* 0x000ea400080010ff */
[----:B--2---:R-:W-:Y:S05]  /*9420*/  @!P0 BRA `(.L_x_155) ;  /* 0xfffffffc00f08947 */ /* 0x004fea000383ffff */
[----:B------:R-:W-:Y:S05]  /*9430*/  BRA `(.L_x_156) ;  /* 0xffffffa000787947 */ /* 0x000fea000383ffff */
.L_x_63:
[----:B------:R-:W-:-:S07]  /*9440*/  MOV R0, UR5 ;  /* 0x0000000500007c02 */ /* 0x000fce0008000f00 */
.L_x_157:
[----:B-1----:R1:W2:Y:S02]  /*9450*/  SYNCS.PHASECHK.TRANS64.TRYWAIT P0, [R0+URZ], R3 ;  /* 0x00000003000075a7 */ /* 0x0022a400080011ff */
[----:B--2---:R-:W-:Y:S05]  /*9460*/  @!P0 NANOSLEEP.SYNCS 0x989680 ;  /* 0x009896800000895d */ /* 0x004fea0003900000 */
[----:B------:R-:W2:Y:S02]  /*9470*/  @!P0 SYNCS.PHASECHK.TRANS64 P0, [R0+URZ], R3 ;  /* 0x00000003000085a7 */ /* 0x000ea400080010ff */
[----:B--2---:R-:W-:Y:S05]  /*9480*/  @!P0 BRA `(.L_x_157) ;  /* 0xfffffffc00f08947 */ /* 0x004fea000383ffff */
[----:B------:R-:W-:Y:S05]  /*9490*/  BRA `(.L_x_158) ;  /* 0xffffffa000847947 */ /* 0x000fea000383ffff */
.L_x_64:
[----:B-1----:R-:W-:-:S07]  /*94a0*/  MOV R0, UR7 ;  /* 0x0000000700007c02 */ /* 0x002fce0008000f00 */
.L_x_159:
[----:B-1----:R1:W2:Y:S02]  /*94b0*/  SYNCS.PHASECHK.TRANS64.TRYWAIT P0, [R0+URZ], R2 ;  /* 0x00000002000075a7 */ /* 0x0022a400080011ff */
[----:B--2---:R-:W-:Y:S05]  /*94c0*/  @!P0 NANOSLEEP.SYNCS 0x989680 ;  /* 0x009896800000895d */ /* 0x004fea0003900000 */
[----:B------:R-:W2:Y:S02]  /*94d0*/  @!P0 SYNCS.PHASECHK.TRANS64 P0, [R0+URZ], R2 ;  /* 0x00000002000085a7 */ /* 0x000ea400080010ff */
[----:B--2---:R-:W-:Y:S05]  /*94e0*/  @!P0 BRA `(.L_x_159) ;  /* 0xfffffffc00f08947 */ /* 0x004fea000383ffff */
[----:B------:R-:W-:Y:S05]  /*94f0*/  BRA `(.L_x_160) ;  /* 0xffffffa000907947 */ /* 0x000fea000383ffff */
.L_x_69:
[----:B--2---:R2:W3:Y:S02]  /*9500*/  SYNCS.PHASECHK.TRANS64.TRYWAIT P0, [R0+URZ+0xa0], R2 ;  /* 0x0000a002000075a7 */ /* 0x0044e400080011ff */
[----:B---3--:R-:W-:Y:S05]  /*9510*/  @!P0 NANOSLEEP.SYNCS 0x989680 ;  /* 0x009896800000895d */ /* 0x008fea0003900000 */
[----:B------:R-:W3:Y:S02]  /*9520*/  @!P0 SYNCS.PHASECHK.TRANS64 P0, [R0+URZ+0xa0], R2 ;  /* 0x0000a002000085a7 */ /* 0x000ee400080010ff */
[----:B---3--:R-:W-:Y:S05]  /*9530*/  @!P0 BRA `(.L_x_69) ;  /* 0xfffffffc00f08947 */ /* 0x008fea000383ffff */
[----:B------:R-:W-:Y:S05]  /*9540*/  BRA `(.L_x_161) ;  /* 0xffffffa4009c7947 */ /* 0x000fea000383ffff */
.L_x_72:
[----:B------:R-:W-:Y:S07]  /*9550*/  MOV R0, UR7 ;  /* 0x0000000700007c02 */ /* 0x000fee0008000f00 */
.L_x_162:
[----:B--2---:R2:W3:Y:S02]  /*9560*/  SYNCS.PHASECHK.TRANS64.TRYWAIT P0, [R0+URZ+0x98], R2 ;  /* 0x00009802000075a7 */ /* 0x0044e400080011ff */
[----:B---3--:R-:W-:Y:S05]  /*9570*/  @!P0 NANOSLEEP.SYNCS 0x989680 ;  /* 0x009896800000895d */ /* 0x008fea0003900000 */
[----:B------:R-:W3:Y:S02]  /*9580*/  @!P0 SYNCS.PHASECHK.TRANS64 P0, [R0+URZ+0x98], R2 ;  /* 0x00009802000085a7 */ /* 0x000ee400080010ff */
[----:B---3--:R-:W-:Y:S05]  /*9590*/  @!P0 BRA `(.L_x_162) ;  /* 0xfffffffc00f08947 */ /* 0x008fea000383ffff */
[----:B------:R-:W-:Y:S05]  /*95a0*/  BRA `(.L_x_71) ;  /* 0xffffffa8007c7947 */ /* 0x000fea000383ffff */
.L_x_75:
[----:B------:R-:W-:Y:S07]  /*95b0*/  MOV R0, UR7 ;  /* 0x0000000700007c02 */ /* 0x000fee0008000f00 */
.L_x_163:
[----:B-1----:R1:W2:Y:S02]  /*95c0*/  SYNCS.PHASECHK.TRANS64.TRYWAIT P0, [R0+URZ+0x70], R14 ;  /* 0x0000700e000075a7 */ /* 0x0022a400080011ff */
[----:B--2---:R-:W-:Y:S05]  /*95d0*/  @!P0 NANOSLEEP.SYNCS 0x989680 ;  /* 0x009896800000895d */ /* 0x004fea0003900000 */
[----:B------:R-:W2:Y:S02]  /*95e0*/  @!P0 SYNCS.PHASECHK.TRANS64 P0, [R0+URZ+0x70], R14 ;  /* 0x0000700e000085a7 */ /* 0x000ea400080010ff */
[----:B--2---:R-:W-:Y:S05]  /*95f0*/  @!P0 BRA `(.L_x_163) ;  /* 0xfffffffc00f08947 */ /* 0x004fea000383ffff */
[----:B------:R-:W-:Y:S05]  /*9600*/  BRA `(.L_x_164) ;  /* 0xffffffa800f47947 */ /* 0x000fea000383ffff */
.L_x_76:
[----:B------:R-:W-:Y:S07]  /*9610*/  MOV R0, UR7 ;  /* 0x0000000700007c02 */ /* 0x000fee0008000f00 */
.L_x_165:
[----:B-1----:R1:W2:Y:S02]  /*9620*/  SYNCS.PHASECHK.TRANS64.TRYWAIT P0, [R0+URZ+0x78], R14 ;  /* 0x0000780e000075a7 */ /* 0x0022a400080011ff */
[----:B--2---:R-:W-:Y:S05]  /*9630*/  @!P0 NANOSLEEP.SYNCS 0x989680 ;  /* 0x009896800000895d */ /* 0x004fea0003900000 */
[----:B------:R-:W2:Y:S02]  /*9640*/  @!P0 SYNCS.PHASECHK.TRANS64 P0, [R0+URZ+0x78], R14 ;  /* 0x0000780e000085a7 */ /* 0x000ea400080010ff */
[----:B--2---:R-:W-:Y:S05]  /*9650*/  @!P0 BRA `(.L_x_165) ;  /* 0xfffffffc00f08947 */ /* 0x004fea000383ffff */
[----:B------:R-:W-:Y:S05]  /*9660*/  BRA `(.L_x_166) ;  /* 0xffffffac002c7947 */ /* 0x000fea000383ffff */
.L_x_77:
[----:B------:R-:W-:Y:S07]  /*9670*/  MOV R0, UR7 ;  /* 0x0000000700007c02 */ /* 0x000fee0008000f00 */
.L_x_167:
[----:B-1----:R1:W2:Y:S02]  /*9680*/  SYNCS.PHASECHK.TRANS64.TRYWAIT P0, [R0+URZ+0x80], R14 ;  /* 0x0000800e000075a7 */ /* 0x0022a400080011ff */
[----:B--2---:R-:W-:Y:S05]  /*9690*/  @!P0 NANOSLEEP.SYNCS 0x989680 ;  /* 0x009896800000895d */ /* 0x004fea0003900000 */
[----:B------:R-:W2:Y:S02]  /*96a0*/  @!P0 SYNCS.PHASECHK.TRANS64 P0, [R0+URZ+0x80], R14 ;  /* 0x0000800e000085a7 */ /* 0x000ea400080010ff */
[----:B--2---:R-:W-:Y:S05]  /*96b0*/  @!P0 BRA `(.L_x_167) ;  /* 0xfffffffc00f08947 */ /* 0x004fea000383ffff */
[----:B------:R-:W-:Y:S05]  /*96c0*/  BRA `(.L_x_168) ;  /* 0xffffffac00707947 */ /* 0x000fea000383ffff */
.L_x_78:
[----:B------:R-:W-:Y:S07]  /*96d0*/  MOV R0, UR7 ;  /* 0x0000000700007c02 */ /* 0x000fee0008000f00 */
.L_x_169:
[----:B-1----:R1:W2:Y:S02]  /*96e0*/  SYNCS.PHASECHK.TRANS64.TRYWAIT P0, [R0+URZ+0x88], R14 ;  /* 0x0000880e000075a7 */ /* 0x0022a400080011ff */
[----:B--2---:R-:W-:Y:S05]  /*96f0*/  @!P0 NANOSLEEP.SYNCS 0x989680 ;  /* 0x009896800000895d */ /* 0x004fea0003900000 */
[----:B------:R-:W2:Y:S02]  /*9700*/  @!P0 SYNCS.PHASECHK.TRANS64 P0, [R0+URZ+0x88], R14 ;  /* 0x0000880e000085a7 */ /* 0x000ea400080010ff */
[----:B--2---:R-:W-:Y:S05]  /*9710*/  @!P0 BRA `(.L_x_169) ;  /* 0xfffffffc00f08947 */ /* 0x004fea000383ffff */
[----:B------:R-:W-:Y:S05]  /*9720*/  BRA `(.L_x_170) ;  /* 0xffffffac00f47947 */ /* 0x000fea000383ffff */
.L_x_80:
[----:B------:R-:W-:-:S07]  /*9730*/  MOV R0, UR7 ;  /* 0x0000000700007c02 */ /* 0x000fce0008000f00 */
.L_x_171:
[----:B-1----:R1:W3:Y:S02]  /*9740*/  SYNCS.PHASECHK.TRANS64.TRYWAIT P0, [R0+URZ+0x70], R2 ;  /* 0x00007002000075a7 */ /* 0x0022e400080011ff */
[----:B---3--:R-:W-:Y:S05]  /*9750*/  @!P0 NANOSLEEP.SYNCS 0x989680 ;  /* 0x009896800000895d */ /* 0x008fea0003900000 */
[----:B------:R-:W3:Y:S02]  /*9760*/  @!P0 SYNCS.PHASECHK.TRANS64 P0, [R0+URZ+0x70], R2 ;  /* 0x00007002000085a7 */ /* 0x000ee400080010ff */
[----:B---3--:R-:W-:Y:S05]  /*9770*/  @!P0 BRA `(.L_x_171) ;  /* 0xfffffffc00f08947 */ /* 0x008fea000383ffff */
[----:B------:R-:W-:Y:S05]  /*9780*/  BRA `(.L_x_172) ;  /* 0xffffffb000647947 */ /* 0x000fea000383ffff */
.L_x_81:
[----:B-1----:R-:W-:-:S07]  /*9790*/  MOV R0, UR7 ;  /* 0x0000000700007c02 */ /* 0x002fce0008000f00 */
.L_x_173:
[----:B-1----:R1:W3:Y:S02]  /*97a0*/  SYNCS.PHASECHK.TRANS64.TRYWAIT P0, [R0+URZ+0x78], R2 ;  /* 0x00007802000075a7 */ /* 0x0022e400080011ff */
[----:B---3--:R-:W-:Y:S05]  /*97b0*/  @!P0 NANOSLEEP.SYNCS 0x989680 ;  /* 0x009896800000895d */ /* 0x008fea0003900000 */
[----:B------:R-:W3:Y:S02]  /*97c0*/  @!P0 SYNCS.PHASECHK.TRANS64 P0, [R0+URZ+0x78], R2 ;  /* 0x00007802000085a7 */ /* 0x000ee400080010ff */
[----:B---3--:R-:W-:Y:S05]  /*97d0*/  @!P0 BRA `(.L_x_173) ;  /* 0xfffffffc00f08947 */ /* 0x008fea000383ffff */
[----:B------:R-:W-:Y:S05]  /*97e0*/  BRA `(.L_x_174) ;  /* 0xffffffb000547947 */ /* 0x000fea000383ffff */
.L_x_82:
[----:B-1----:R-:W-:-:S07]  /*97f0*/  MOV R0, UR7 ;  /* 0x0000000700007c02 */ /* 0x002fce0008000f00 */
.L_x_175:
[----:B-1----:R1:W3:Y:S02]  /*9800*/  SYNCS.PHASECHK.TRANS64.TRYWAIT P0, [R0+URZ+0x80], R2 ;  /* 0x00008002000075a7 */ /* 0x0022e400080011ff */
[----:B---3--:R-:W-:Y:S05]  /*9810*/  @!P0 NANOSLEEP.SYNCS 0x989680 ;  /* 0x009896800000895d */ /* 0x008fea0003900000 */
[----:B------:R-:W3:Y:S02]  /*9820*/  @!P0 SYNCS.PHASECHK.TRANS64 P0, [R0+URZ+0x80], R2 ;  /* 0x00008002000085a7 */ /* 0x000ee400080010ff */
[----:B---3--:R-:W-:Y:S05]  /*9830*/  @!P0 BRA `(.L_x_175) ;  /* 0xfffffffc00f08947 */ /* 0x008fea000383ffff */
[----:B------:R-:W-:Y:S05]  /*9840*/  BRA `(.L_x_176) ;  /* 0xffffffb000447947 */ /* 0x000fea000383ffff */
.L_x_84:
[----:B--2---:R2:W4:Y:S02]  /*9850*/  SYNCS.PHASECHK.TRANS64.TRYWAIT P0, [R0+URZ+0xa0], R2 ;  /* 0x0000a002000075a7 */ /* 0x00452400080011ff */
[----:B----4-:R-:W-:Y:S05]  /*9860*/  @!P0 NANOSLEEP.SYNCS 0x989680 ;  /* 0x009896800000895d */ /* 0x010fea0003900000 */
[----:B------:R-:W4:Y:S02]  /*9870*/  @!P0 SYNCS.PHASECHK.TRANS64 P0, [R0+URZ+0xa0], R2 ;  /* 0x0000a002000085a7 */ /* 0x000f2400080010ff */
[----:B----4-:R-:W-:Y:S05]  /*9880*/  @!P0 BRA `(.L_x_84) ;  /* 0xfffffffc00f08947 */ /* 0x010fea000383ffff */
[----:B------:R-:W-:Y:S05]  /*9890*/  BRA `(.L_x_177) ;  /* 0xffffffb400187947 */ /* 0x000fea000383ffff */
.L_x_95:
[----:B-1----:R-:W-:Y:S04]  /*98a0*/  MOV R0, UR48 ;  /* 0x0000003000007c02 */ /* 0x002fe80008000f00 */
[----:B------:R1:W3:Y:S03]  /*98b0*/  SYNCS.PHASECHK.TRANS64.TRYWAIT P1, [R0+URZ+0x50], R3 ;  /* 0x00005003000075a7 */ /* 0x0002e600080211ff */
[----:B---3--:R-:W-:Y:S05]  /*98c0*/  @!P1 NANOSLEEP.SYNCS 0x989680 ;  /* 0x009896800000995d */ /* 0x008fea0003900000 */
[----:B------:R-:W3:Y:S02]  /*98d0*/  @!P1 SYNCS.PHASECHK.TRANS64 P1, [R0+URZ+0x50], R3 ;  /* 0x00005003000095a7 */ /* 0x000ee400080210ff */
[----:B---3--:R-:W-:Y:S05]  /*98e0*/  @!P1 BRA `(.L_x_95) ;  /* 0xfffffffc00ec9947 */ /* 0x008fea000383ffff */
[----:B------:R-:W-:Y:S05]  /*98f0*/  BRA `(.L_x_94) ;  /* 0xffffffc000507947 */ /* 0x000fea000383ffff */
.L_x_97:
[----:B-1----:R1:W2:Y:S02]  /*9900*/  SYNCS.PHASECHK.TRANS64.TRYWAIT P0, [R64+URZ+0xc0], R2 ;  /* 0x0000c002400075a7 */ /* 0x0022a400080011ff */
[----:B--2---:R-:W-:Y:S05]  /*9910*/  @!P0 NANOSLEEP.SYNCS 0x989680 ;  /* 0x009896800000895d */ /* 0x004fea0003900000 */
[----:B------:R-:W2:Y:S02]  /*9920*/  @!P0 SYNCS.PHASECHK.TRANS64 P0, [R64+URZ+0xc0], R2 ;  /* 0x0000c002400085a7 */ /* 0x000ea400080010ff */
[----:B--2---:R-:W-:Y:S05]  /*9930*/  @!P0 BRA `(.L_x_97) ;  /* 0xfffffffc00f08947 */ /* 0x004fea000383ffff */
[----:B------:R-:W-:Y:S05]  /*9940*/  BRA `(.L_x_96) ;  /* 0xffffffc0007c7947 */ /* 0x000fea000383ffff */
.L_x_106:
[----:B--2---:R2:W3:Y:S02]  /*9950*/  SYNCS.PHASECHK.TRANS64.TRYWAIT P0, [R2+URZ+0x50], R0 ;  /* 0x00005000020075a7 */ /* 0x0044e400080011ff */
[----:B---3--:R-:W-:Y:S05]  /*9960*/  @!P0 NANOSLEEP.SYNCS 0x989680 ;  /* 0x009896800000895d */ /* 0x008fea0003900000 */
[----:B------:R-:W3:Y:S02]  /*9970*/  @!P0 SYNCS.PHASECHK.TRANS64 P0, [R2+URZ+0x50], R0 ;  /* 0x00005000020085a7 */ /* 0x000ee400080010ff */
[----:B---3--:R-:W-:Y:S05]  /*9980*/  @!P0 BRA `(.L_x_106) ;  /* 0xfffffffc00f08947 */ /* 0x008fea000383ffff */
[----:B------:R-:W-:Y:S05]  /*9990*/  BRA `(.L_x_105) ;  /* 0xffffffcc00607947 */ /* 0x000fea000383ffff */
.L_x_114:
[----:B--2---:R2:W3:Y:S02]  /*99a0*/  SYNCS.PHASECHK.TRANS64.TRYWAIT P0, [R0+URZ+0x50], R5 ;  /* 0x00005005000075a7 */ /* 0x0044e400080011ff */
[----:B---3--:R-:W-:Y:S05]  /*99b0*/  @!P0 NANOSLEEP.SYNCS 0x989680 ;  /* 0x009896800000895d */ /* 0x008fea0003900000 */
[----:B------:R-:W3:Y:S02]  /*99c0*/  @!P0 SYNCS.PHASECHK.TRANS64 P0, [R0+URZ+0x50], R5 ;  /* 0x00005005000085a7 */ /* 0x000ee400080010ff */
[----:B---3--:R-:W-:Y:S05]  /*99d0*/  @!P0 BRA `(.L_x_114) ;  /* 0xfffffffc00f08947 */ /* 0x008fea000383ffff */
[----:B------:R-:W-:Y:S05]  /*99e0*/  BRA `(.L_x_113) ;  /* 0xffffffd800647947 */ /* 0x000fea000383ffff */
.L_x_122:
[----:B--2---:R2:W3:Y:S02]  /*99f0*/  SYNCS.PHASECHK.TRANS64.TRYWAIT P0, [R2+URZ+0x50], R0 ;  /* 0x00005000020075a7 */ /* 0x0044e400080011ff */
[----:B---3--:R-:W-:Y:S05]  /*9a00*/  @!P0 NANOSLEEP.SYNCS 0x989680 ;  /* 0x009896800000895d */ /* 0x008fea0003900000 */
[----:B------:R-:W3:Y:S02]  /*9a10*/  @!P0 SYNCS.PHASECHK.TRANS64 P0, [R2+URZ+0x50], R0 ;  /* 0x00005000020085a7 */ /* 0x000ee400080010ff */
[----:B---3--:R-:W-:Y:S05]  /*9a20*/  @!P0 BRA `(.L_x_122) ;  /* 0xfffffffc00f08947 */ /* 0x008fea000383ffff */
[----:B------:R-:W-:Y:S05]  /*9a30*/  BRA `(.L_x_121) ;  /* 0xffffffe400687947 */ /* 0x000fea000383ffff */
        .weak           $__internal_0_$__cuda_sm10x_tcgen05_guardrail_trap_col_being_dealloced_not_returned_by_alloc
        .type           $__internal_0_$__cuda_sm10x_tcgen05_guardrail_trap_col_being_dealloced_not_returned_by_alloc,@function
        .size           $__internal_0_$__cuda_sm10x_tcgen05_guardrail_trap_col_being_dealloced_not_returned_by_alloc,($__internal_1_$__cuda_sm10x_tcgen05_guardrail_trap_phase_invalid_during_alloc - $__internal_0_$__cuda_sm10x_tcgen05_guardrail_trap_col_being_dealloced_not_returned_by_alloc)
$__internal_0_$__cuda_sm10x_tcgen05_guardrail_trap_col_being_dealloced_not_returned_by_alloc:
[----:B------:R-:W-:Y:S05]  /*9a40*/  BPT.TRAP 0x1 ;  /* 0x000000040000795c */ /* 0x000fea0000300000 */
[----:B------:R-:W-:-:S04]  /*9a50*/  HFMA2 R3, -RZ, RZ, 0, 0 ;  /* 0x00000000ff037431 */ /* 0x000fc800000001ff */
[----:B------:R-:W-:Y:S05]  /*9a60*/  RET.REL.NODEC R2 `(_ZN7cutlass13device_kernelINS_4gemm6kernel13GemmUniversalIN4cute5tupleIJiiiiEEENS1_10collective13CollectiveMmaINS1_35MainloopSm100TmaUmmaWarpSpecializedILi5ELi2ELi4ENS5_IJNS4_1CILi1EEESB_SB_EEEEENS5_IJNSA_ILi64EEENSA_ILi256EEENSA_ILi32EEEEEENS_6half_tENS5_IJlSB_lEEESI_SJ_NS4_8TiledMMAINS4_8MMA_AtomIJNS4_20SM100_MMA_F16BF16_SSISI_SI_fLi64ELi256ELNS4_4UMMA5MajorE0ELSO_0ELNSN_7ScaleInE0ELSP_0EEEEEENS4_6LayoutISC_NS5_IJNSA_ILi0EEEST_ST_EEEEENS5_IJNS4_10UnderscoreESW_SW_EEEEENS4_13SM90_TMA_LOADENS4_14ComposedLayoutINS4_7SwizzleILi2ELi4ELi3EEENS4_18smem_ptr_flag_bitsILi16EEENSS_INS5_IJNSA_ILi8EEESG_EEENS5_IJSG_SB_EEEEEEEvNS4_8identityESZ_S19_vS1A_EENS_8epilogue10collective18CollectiveEpilogueINS1C_23Sm100TmaWarpSpecializedILi4ELi2ELi32ELb1ELb0EEEJSH_NS5_IJNSS_ISE_SB_EES1H_EEESI_SJ_SI_SJ_NS1C_6fusion15FusionCallbacksIS1G_NS1J_17LinearCombinationISI_fSI_fLNS_15FloatRoundStyleE2EEESH_S1I_JEEENS4_5SM1004TMEM4LOAD26SM100_TMEM_LOAD_16dp256b8xESZ_NS10_INS11_ILi3ELi4ELi3EEES14_NSS_INS5_IJS15_SE_EEENS5_IJSE_SB_EEEEEEENS4_17SM75_U32x4_LDSM_NENS4_14SM90_TMA_STOREES1X_NS4_17SM90_U32x4_STSM_NENS4_39AutoVectorizingCopyWithAssumedAlignmentILi128EEEEEEvvEEEEvNT_6ParamsE) ;  /* 0xffffff6402647950 */ /* 0x000fea0003c3ffff */
        .weak           $__internal_1_$__cuda_sm10x_tcgen05_guardrail_trap_phase_invalid_during_alloc
        .type           $__internal_1_$__cuda_sm10x_tcgen05_guardrail_trap_phase_invalid_during_alloc,@function
        .size           $__internal_1_$__cuda_sm10x_tcgen05_guardrail_trap_phase_invalid_during_alloc,($__internal_2_$__cuda_sm10x_tcgen05_guardrail_trap_unallocated_columns_being_dealloced - $__internal_1_$__cuda_sm10x_tcgen05_guardrail_trap_phase_invalid_during_alloc)
$__internal_1_$__cuda_sm10x_tcgen05_guardrail_trap_phase_invalid_during_alloc:
[----:B------:R-:W-:Y:S05]  /*9a70*/  BPT.TRAP 0x1 ;  /* 0x000000040000795c */ /* 0x000fea0000300000 */
[----:B------:R-:W-:-:S04]  /*9a80*/  MOV R3, 0x0 ;  /* 0x0000000000037802 */ /* 0x000fc80000000f00 */
[----:B------:R-:W-:Y:S05]  /*9a90*/  RET.REL.NODEC R2 `(_ZN7cutlass13device_kernelINS_4gemm6kernel13GemmUniversalIN4cute5tupleIJiiiiEEENS1_10collective13CollectiveMmaINS1_35MainloopSm100TmaUmmaWarpSpecializedILi5ELi2ELi4ENS5_IJNS4_1CILi1EEESB_SB_EEEEENS5_IJNSA_ILi64EEENSA_ILi256EEENSA_ILi32EEEEEENS_6half_tENS5_IJlSB_lEEESI_SJ_NS4_8TiledMMAINS4_8MMA_AtomIJNS4_20SM100_MMA_F16BF16_SSISI_SI_fLi64ELi256ELNS4_4UMMA5MajorE0ELSO_0ELNSN_7ScaleInE0ELSP_0EEEEEENS4_6LayoutISC_NS5_IJNSA_ILi0EEEST_ST_EEEEENS5_IJNS4_10UnderscoreESW_SW_EEEEENS4_13SM90_TMA_LOADENS4_14ComposedLayoutINS4_7SwizzleILi2ELi4ELi3EEENS4_18smem_ptr_flag_bitsILi16EEENSS_INS5_IJNSA_ILi8EEESG_EEENS5_IJSG_SB_EEEEEEEvNS4_8identityESZ_S19_vS1A_EENS_8epilogue10collective18CollectiveEpilogueINS1C_23Sm100TmaWarpSpecializedILi4ELi2ELi32ELb1ELb0EEEJSH_NS5_IJNSS_ISE_SB_EES1H_EEESI_SJ_SI_SJ_NS1C_6fusion15FusionCallbacksIS1G_NS1J_17LinearCombinationISI_fSI_fLNS_15FloatRoundStyleE2EEESH_S1I_JEEENS4_5SM1004TMEM4LOAD26SM100_TMEM_LOAD_16dp256b8xESZ_NS10_INS11_ILi3ELi4ELi3EEES14_NSS_INS5_IJS15_SE_EEENS5_IJSE_SB_EEEEEEENS4_17SM75_U32x4_LDSM_NENS4_14SM90_TMA_STOREES1X_NS4_17SM90_U32x4_STSM_NENS4_39AutoVectorizingCopyWithAssumedAlignmentILi128EEEEEEvvEEEEvNT_6ParamsE) ;  /* 0xffffff6402587950 */ /* 0x000fea0003c3ffff */
        .weak           $__internal_2_$__cuda_sm10x_tcgen05_guardrail_trap_unallocated_columns_being_dealloced
        .type           $__internal_2_$__cuda_sm10x_tcgen05_guardrail_trap_unallocated_columns_being_dealloced,@function
        .size           $__internal_2_$__cuda_sm10x_tcgen05_guardrail_trap_unallocated_columns_being_dealloced,(.L_x_179 - $__internal_2_$__cuda_sm10x_tcgen05_guardrail_trap_unallocated_columns_being_dealloced)
$__internal_2_$__cuda_sm10x_tcgen05_guardrail_trap_unallocated_columns_being_dealloced:
[----:B------:R-:W-:Y:S05]  /*9aa0*/  BPT.TRAP 0x1 ;  /* 0x000000040000795c */ /* 0x000fea0000300000 */
[----:B------:R-:W-:-:S04]  /*9ab0*/  HFMA2 R3, -RZ, RZ, 0, 0 ;  /* 0x00000000ff037431 */ /* 0x000fc800000001ff */
[----:B------:R-:W-:Y:S05]  /*9ac0*/  RET.REL.NODEC R2 `(_ZN7cutlass13device_kernelINS_4gemm6kernel13GemmUniversalIN4cute5tupleIJiiiiEEENS1_10collective13CollectiveMmaINS1_35MainloopSm100TmaUmmaWarpSpecializedILi5ELi2ELi4ENS5_IJNS4_1CILi1EEESB_SB_EEEEENS5_IJNSA_ILi64EEENSA_ILi256EEENSA_ILi32EEEEEENS_6half_tENS5_IJlSB_lEEESI_SJ_NS4_8TiledMMAINS4_8MMA_AtomIJNS4_20SM100_MMA_F16BF16_SSISI_SI_fLi64ELi256ELNS4_4UMMA5MajorE0ELSO_0ELNSN_7ScaleInE0ELSP_0EEEEEENS4_6LayoutISC_NS5_IJNSA_ILi0EEEST_ST_EEEEENS5_IJNS4_10UnderscoreESW_SW_EEEEENS4_13SM90_TMA_LOADENS4_14ComposedLayoutINS4_7SwizzleILi2ELi4ELi3EEENS4_18smem_ptr_flag_bitsILi16EEENSS_INS5_IJNSA_ILi8EEESG_EEENS5_IJSG_SB_EEEEEEEvNS4_8identityESZ_S19_vS1A_EENS_8epilogue10collective18CollectiveEpilogueINS1C_23Sm100TmaWarpSpecializedILi4ELi2ELi32ELb1ELb0EEEJSH_NS5_IJNSS_ISE_SB_EES1H_EEESI_SJ_SI_SJ_NS1C_6fusion15FusionCallbacksIS1G_NS1J_17LinearCombinationISI_fSI_fLNS_15FloatRoundStyleE2EEESH_S1I_JEEENS4_5SM1004TMEM4LOAD26SM100_TMEM_LOAD_16dp256b8xESZ_NS10_INS11_ILi3ELi4ELi3EEES14_NSS_INS5_IJS15_SE_EEENS5_IJSE_SB_EEEEEEENS4_17SM75_U32x4_LDSM_NENS4_14SM90_TMA_STOREES1X_NS4_17SM90_U32x4_STSM_NENS4_39AutoVectorizingCopyWithAssumedAlignmentILi128EEEEEEvvEEEEvNT_6ParamsE) ;  /* 0xffffff64024c7950 */ /* 0x000fea0003c3ffff */
.L_x_178:
[----:B------:R-:W-:-:S00]  /*9ad0*/  BRA `(.L_x_178) ;  /* 0xfffffffc00fc7947 */ /* 0x000fc0000383ffff */
[----:B------:R-:W-:-:S00]  /*9ae0*/  NOP ;  /* 0x0000000000007918 */ /* 0x000fc00000000000 */
        /* <DEDUP_REMOVED lines=9> */
.L_x_179:


//--------------------- .nv.global.init           --------------------------
	.section	.nv.global.init,"aw",@progbits
.nv.global.init:
	.type		$str$27,@object
	.size		$str$27,($str$28 - $str$27)
$str$27:
        /*0000*/ 	.byte	0x28, 0x61, 0x64, 0x64, 0x72, 0x65, 0x73, 0x73, 0x20, 0x26, 0x20, 0x6d, 0x61, 0x73, 0x6b, 0x29
        /*0010*/ 	.byte	0x20, 0x3d, 0x3d, 0x20, 0x30, 0x00
	.type		$str$28,@object
	.size		$str$28,($str$26 - $str$28)
$str$28:
        /*0016*/ 	.byte	0x2f, 0x74, 0x6d, 0x70, 0x2f, 0x63, 0x75, 0x74, 0x6c, 0x61, 0x73, 0x73, 0x5f, 0x73, 0x77, 0x65
        /*0026*/ 	.byte	0x65, 0x70, 0x5f, 0x73, 0x72, 0x63, 0x2f, 0x69, 0x6e, 0x63, 0x6c, 0x75, 0x64, 0x65, 0x2f, 0x63
        /*0036*/ 	.byte	0x75, 0x74, 0x65, 0x2f, 0x70, 0x6f, 0x69, 0x6e, 0x74, 0x65, 0x72, 0x5f, 0x66, 0x6c, 0x61, 0x67
        /*0046*/ 	.byte	0x67, 0x65, 0x64, 0x2e, 0x68, 0x70, 0x70, 0x00
	.type		$str$26,@object
	.size		$str$26,($str$25 - $str$26)
$str$26:
        /*004e*/ 	.byte	0x2f, 0x74, 0x6d, 0x70, 0x2f, 0x63, 0x75, 0x74, 0x6c, 0x61, 0x73, 0x73, 0x5f, 0x73, 0x77, 0x65
        /*005e*/ 	.byte	0x65, 0x70, 0x5f, 0x73, 0x72, 0x63, 0x2f, 0x69, 0x6e, 0x63, 0x6c, 0x75, 0x64, 0x65, 0x2f, 0x63
        /*006e*/ 	.byte	0x75, 0x74, 0x65, 0x2f, 0x61, 0x74, 0x6f, 0x6d, 0x2f, 0x63, 0x6f, 0x70, 0x79, 0x5f, 0x74, 0x72
        /*007e*/ 	.byte	0x61, 0x69, 0x74, 0x73, 0x5f, 0x73, 0x6d, 0x31, 0x30, 0x30, 0x2e, 0x68, 0x70, 0x70, 0x00
	.type		$str$25,@object
	.size		$str$25,(__unnamed_1 - $str$25)
$str$25:
        /*008d*/ 	.byte	0x28, 0x28, 0x75, 0x69, 0x6e, 0x74, 0x33, 0x32, 0x5f, 0x74, 0x28, 0x74, 0x68, 0x72, 0x65, 0x61
        /*009d*/ 	.byte	0x64, 0x49, 0x64, 0x78, 0x2e, 0x78, 0x29, 0x20, 0x2f, 0x20, 0x33, 0x32, 0x29, 0x20, 0x25, 0x20
        /*00ad*/ 	.byte	0x34, 0x29, 0x20, 0x3d, 0x3d, 0x20, 0x28, 0x28, 0x28, 0x74, 0x6d, 0x65, 0x6d, 0x5f, 0x61, 0x64
        /*00bd*/ 	.byte	0x64, 0x72, 0x20, 0x3e, 0x3e, 0x20, 0x31, 0x36, 0x29, 0x20, 0x2f, 0x20, 0x33, 0x32, 0x29, 0x20
        /*00cd*/ 	.byte	0x25, 0x20, 0x34, 0x29, 0x00
	.type		__unnamed_1,@object
	.size		__unnamed_1,(__unnamed_2 - __unnamed_1)
__unnamed_1:
        /*00d2*/ 	.byte	0x61, 0x75, 0x74, 0x6f, 0x20, 0x63, 0x75, 0x74, 0x65, 0x3a, 0x3a, 0x61, 0x73, 0x5f, 0x70, 0x6f
        /* <DEDUP_REMOVED lines=24> */
        /*0262*/ 	.byte	0x3e, 0x3e, 0x3e, 0x5d, 0x00
	.type		__unnamed_2,@object
	.size		__unnamed_2,(.L_2 - __unnamed_2)
__unnamed_2:
        /* <DEDUP_REMOVED lines=46> */
        /*0547*/ 	.byte	0x75, 0x74, 0x65, 0x3a, 0x3a, 0x43, 0x3c, 0x30, 0x3e, 0x3e, 0x3e, 0x3e, 0x5d, 0x00
.L_2:


//--------------------- .nv.shared._ZN7cutlass13device_kernelINS_4gemm6kernel13GemmUniversalIN4cute5tupleIJiiiiEEENS1_10collective13CollectiveMmaINS1_35MainloopSm100TmaUmmaWarpSpecializedILi5ELi2ELi4ENS5_IJNS4_1CILi1EEESB_SB_EEEEENS5_IJNSA_ILi64EEENSA_ILi256EEENSA_ILi32EEEEEENS_6half_tENS5_IJlSB_lEEESI_SJ_NS4_8TiledMMAINS4_8MMA_AtomIJNS4_20SM100_MMA_F16BF16_SSISI_SI_fLi64ELi256ELNS4_4UMMA5MajorE0ELSO_0ELNSN_7ScaleInE0ELSP_0EEEEEENS4_6LayoutISC_NS5_IJNSA_ILi0EEEST_ST_EEEEENS5_IJNS4_10UnderscoreESW_SW_EEEEENS4_13SM90_TMA_LOADENS4_14ComposedLayoutINS4_7SwizzleILi2ELi4ELi3EEENS4_18smem_ptr_flag_bitsILi16EEENSS_INS5_IJNSA_ILi8EEESG_EEENS5_IJSG_SB_EEEEEEEvNS4_8identityESZ_S19_vS1A_EENS_8epilogue10collective18CollectiveEpilogueINS1C_23Sm100TmaWarpSpecializedILi4ELi2ELi32ELb1ELb0EEEJSH_NS5_IJNSS_ISE_SB_EES1H_EEESI_SJ_SI_SJ_NS1C_6fusion15FusionCallbacksIS1G_NS1J_17LinearCombinationISI_fSI_fLNS_15FloatRoundStyleE2EEESH_S1I_JEEENS4_5SM1004TMEM4LOAD26SM100_TMEM_LOAD_16dp256b8xESZ_NS10_INS11_ILi3ELi4ELi3EEES14_NSS_INS5_IJS15_SE_EEENS5_IJSE_SB_EEEEEEENS4_17SM75_U32x4_LDSM_NENS4_14SM90_TMA_STOREES1X_NS4_17SM90_U32x4_STSM_NENS4_39AutoVectorizingCopyWithAssumedAlignmentILi128EEEEEEvvEEEEvNT_6ParamsE --------------------------
	.section	.nv.shared._ZN7cutlass13device_kernelINS_4gemm6kernel13GemmUniversalIN4cute5tupleIJiiiiEEENS1_10collective13CollectiveMmaINS1_35MainloopSm100TmaUmmaWarpSpecializedILi5ELi2ELi4ENS5_IJNS4_1CILi1EEESB_SB_EEEEENS5_IJNSA_ILi64EEENSA_ILi256EEENSA_ILi32EEEEEENS_6half_tENS5_IJlSB_lEEESI_SJ_NS4_8TiledMMAINS4_8MMA_AtomIJNS4_20SM100_MMA_F16BF16_SSISI_SI_fLi64ELi256ELNS4_4UMMA5MajorE0ELSO_0ELNSN_7ScaleInE0ELSP_0EEEEEENS4_6LayoutISC_NS5_IJNSA_ILi0EEEST_ST_EEEEENS5_IJNS4_10UnderscoreESW_SW_EEEEENS4_13SM90_TMA_LOADENS4_14ComposedLayoutINS4_7SwizzleILi2ELi4ELi3EEENS4_18smem_ptr_flag_bitsILi16EEENSS_INS5_IJNSA_ILi8EEESG_EEENS5_IJSG_SB_EEEEEEEvNS4_8identityESZ_S19_vS1A_EENS_8epilogue10collective18CollectiveEpilogueINS1C_23Sm100TmaWarpSpecializedILi4ELi2ELi32ELb1ELb0EEEJSH_NS5_IJNSS_ISE_SB_EES1H_EEESI_SJ_SI_SJ_NS1C_6fusion15FusionCallbacksIS1G_NS1J_17LinearCombinationISI_fSI_fLNS_15FloatRoundStyleE2EEESH_S1I_JEEENS4_5SM1004TMEM4LOAD26SM100_TMEM_LOAD_16dp256b8xESZ_NS10_INS11_ILi3ELi4ELi3EEES14_NSS_INS5_IJS15_SE_EEENS5_IJSE_SB_EEEEEEENS4_17SM75_U32x4_LDSM_NENS4_14SM90_TMA_STOREES1X_NS4_17SM90_U32x4_STSM_NENS4_39AutoVectorizingCopyWithAssumedAlignmentILi128EEEEEEvvEEEEvNT_6ParamsE,"aw",@nobits
	.sectionflags	@""
	.align	16
	.zero		1024


//--------------------- .nv.shared.reserved.0     --------------------------
	.section	.nv.shared.reserved.0,"aw",@nobits
	.weak		__nv_reservedSMEM_offset_0_alias
	.size		__nv_reservedSMEM_offset_0_alias, 0, 64
	.other		__nv_reservedSMEM_offset_0_alias,@"STO_CUDA_RESERVED_SHARED STV_DEFAULT"
__nv_reservedSMEM_offset_0_alias:
	.zero		0
.nv.shared.reserved.0:
	.zero		64
	.weak		__nv_reservedSMEM_tcgen05_partition
	.type		__nv_reservedSMEM_tcgen05_partition,@object
	.size		__nv_reservedSMEM_tcgen05_partition,(.L_0 - __nv_reservedSMEM_tcgen05_partition)
__nv_reservedSMEM_tcgen05_partition:
	.zero		32
.L_0:


//--------------------- .nv.global                --------------------------
	.section	.nv.global,"aw",@nobits
.nv.global:
	.type		_ZN39_INTERNAL_0b73fe1d_4_k_cu_616dd78a_67724cute1_E,@object
	.size		_ZN39_INTERNAL_0b73fe1d_4_k_cu_616dd78a_67724cute1_E,(_ZN39_INTERNAL_0b73fe1d_4_k_cu_616dd78a_67724cuda3std3__45__cpo6cbeginE - _ZN39_INTERNAL_0b73fe1d_4_k_cu_616dd78a_67724cute1_E)
_ZN39_INTERNAL_0b73fe1d_4_k_cu_616dd78a_67724cute1_E:
	.zero		1
	.type		_ZN39_INTERNAL_0b73fe1d_4_k_cu_616dd78a_67724cuda3std3__45__cpo6cbeginE,@object
	.size		_ZN39_INTERNAL_0b73fe1d_4_k_cu_616dd78a_67724cuda3std3__45__cpo6cbeginE,(_ZN39_INTERNAL_0b73fe1d_4_k_cu_616dd78a_67724cuda3std3__48in_placeE - _ZN39_INTERNAL_0b73fe1d_4_k_cu_616dd78a_67724cuda3std3__45__cpo6cbeginE)
_ZN39_INTERNAL_0b73fe1d_4_k_cu_616dd78a_67724cuda3std3__45__cpo6cbeginE:
	.zero		1
	.type		_ZN39_INTERNAL_0b73fe1d_4_k_cu_616dd78a_67724cuda3std3__48in_placeE,@object
	.size		_ZN39_INTERNAL_0b73fe1d_4_k_cu_616dd78a_67724cuda3std3__48in_placeE,(_ZN39_INTERNAL_0b73fe1d_4_k_cu_616dd78a_67724cuda3std6ranges3__45__cpo9iter_moveE - _ZN39_INTERNAL_0b73fe1d_4_k_cu_616dd78a_67724cuda3std3__48in_placeE)
_ZN39_INTERNAL_0b73fe1d_4_k_cu_616dd78a_67724cuda3std3__48in_placeE:
	.zero		1
	.type		_ZN39_INTERNAL_0b73fe1d_4_k_cu_616dd78a_67724cuda3std6ranges3__45__cpo9iter_moveE,@object
	.size		_ZN39_INTERNAL_0b73fe1d_4_k_cu_616dd78a_67724cuda3std6ranges3__45__cpo9iter_moveE,(_ZN39_INTERNAL_0b73fe1d_4_k_cu_616dd78a_67724cuda3std3__45__cpo5beginE - _ZN39_INTERNAL_0b73fe1d_4_k_cu_616dd78a_67724cuda3std6ranges3__45__cpo9iter_moveE)
_ZN39_INTERNAL_0b73fe1d_4_k_cu_616dd78a_67724cuda3std6ranges3__45__cpo9iter_moveE:
	.zero		1
	.type		_ZN39_INTERNAL_0b73fe1d_4_k_cu_616dd78a_67724cuda3std3__45__cpo5beginE,@object
	.size		_ZN39_INTERNAL_0b73fe1d_4_k_cu_616dd78a_67724cuda3std3__45__cpo5beginE,(_ZN39_INTERNAL_0b73fe1d_4_k_cu_616dd78a_67724cuda3std3__441_GLOBAL__N__0b73fe1d_4_k_cu_616dd78a_67726ignoreE - _ZN39_INTERNAL_0b73fe1d_4_k_cu_616dd78a_67724cuda3std3__45__cpo5beginE)
_ZN39_INTERNAL_0b73fe1d_4_k_cu_616dd78a_67724cuda3std3__45__cpo5beginE:
	.zero		1
	.type		_ZN39_INTERNAL_0b73fe1d_4_k_cu_616dd78a_67724cuda3std3__441_GLOBAL__N__0b73fe1d_4_k_cu_616dd78a_67726ignoreE,@object
	.size		_ZN39_INTERNAL_0b73fe1d_4_k_cu_616dd78a_67724cuda3std3__441_GLOBAL__N__0b73fe1d_4_k_cu_616dd78a_67726ignoreE,(_ZN39_INTERNAL_0b73fe1d_4_k_cu_616dd78a_67724cute7productE - _ZN39_INTERNAL_0b73fe1d_4_k_cu_616dd78a_67724cuda3std3__441_GLOBAL__N__0b73fe1d_4_k_cu_616dd78a_67726ignoreE)
_ZN39_INTERNAL_0b73fe1d_4_k_cu_616dd78a_67724cuda3std3__441_GLOBAL__N__0b73fe1d_4_k_cu_616dd78a_67726ignoreE:
	.zero		1
	.type		_ZN39_INTERNAL_0b73fe1d_4_k_cu_616dd78a_67724cute7productE,@object
	.size		_ZN39_INTERNAL_0b73fe1d_4_k_cu_616dd78a_67724cute7productE,(_ZN39_INTERNAL_0b73fe1d_4_k_cu_616dd78a_67724cuda3std3__45__cpo3endE - _ZN39_INTERNAL_0b73fe1d_4_k_cu_616dd78a_67724cute7productE)
_ZN39_INTERNAL_0b73fe1d_4_k_cu_616dd78a_67724cute7productE:
	.zero		1
	.type		_ZN39_INTERNAL_0b73fe1d_4_k_cu_616dd78a_67724cuda3std3__45__cpo3endE,@object
	.size		_ZN39_INTERNAL_0b73fe1d_4_k_cu_616dd78a_67724cuda3std3__45__cpo3endE,(_ZN39_INTERNAL_0b73fe1d_4_k_cu_616dd78a_67724cuda3std3__419piecewise_constructE - _ZN39_INTERNAL_0b73fe1d_4_k_cu_616dd78a_67724cuda3std3__45__cpo3endE)
_ZN39_INTERNAL_0b73fe1d_4_k_cu_616dd78a_67724cuda3std3__45__cpo3endE:
	.zero		1
	.type		_ZN39_INTERNAL_0b73fe1d_4_k_cu_616dd78a_67724cuda3std3__419piecewise_constructE,@object
	.size		_ZN39_INTERNAL_0b73fe1d_4_k_cu_616dd78a_67724cuda3std3__419piecewise_constructE,(_ZN39_INTERNAL_0b73fe1d_4_k_cu_616dd78a_67724cuda3std3__45__cpo4cendE - _ZN39_INTERNAL_0b73fe1d_4_k_cu_616dd78a_67724cuda3std3__419piecewise_constructE)
_ZN39_INTERNAL_0b73fe1d_4_k_cu_616dd78a_67724cuda3std3__419piecewise_constructE:
	.zero		1
	.type		_ZN39_INTERNAL_0b73fe1d_4_k_cu_616dd78a_67724cuda3std3__45__cpo4cendE,@object
	.size		_ZN39_INTERNAL_0b73fe1d_4_k_cu_616dd78a_67724cuda3std3__45__cpo4cendE,(_ZN39_INTERNAL_0b73fe1d_4_k_cu_616dd78a_67724cuda3std6ranges3__45__cpo4swapE - _ZN39_INTERNAL_0b73fe1d_4_k_cu_616dd78a_67724cuda3std3__45__cpo4cendE)
_ZN39_INTERNAL_0b73fe1d_4_k_cu_616dd78a_67724cuda3std3__45__cpo4cendE:
	.zero		1
	.type		_ZN39_INTERNAL_0b73fe1d_4_k_cu_616dd78a_67724cuda3std6ranges3__45__cpo4swapE,@object
	.size		_ZN39_INTERNAL_0b73fe1d_4_k_cu_616dd78a_67724cuda3std6ranges3__45__cpo4swapE,(.L_10 - _ZN39_INTERNAL_0b73fe1d_4_k_cu_616dd78a_67724cuda3std6ranges3__45__cpo4swapE)
_ZN39_INTERNAL_0b73fe1d_4_k_cu_616dd78a_67724cuda3std6ranges3__45__cpo4swapE:
	.zero		1
.L_10:


//--------------------- .nv.constant0._ZN7cutlass13device_kernelINS_4gemm6kernel13GemmUniversalIN4cute5tupleIJiiiiEEENS1_10collective13CollectiveMmaINS1_35MainloopSm100TmaUmmaWarpSpecializedILi5ELi2ELi4ENS5_IJNS4_1CILi1EEESB_SB_EEEEENS5_IJNSA_ILi64EEENSA_ILi256EEENSA_ILi32EEEEEENS_6half_tENS5_IJlSB_lEEESI_SJ_NS4_8TiledMMAINS4_8MMA_AtomIJNS4_20SM100_MMA_F16BF16_SSISI_SI_fLi64ELi256ELNS4_4UMMA5MajorE0ELSO_0ELNSN_7ScaleInE0ELSP_0EEEEEENS4_6LayoutISC_NS5_IJNSA_ILi0EEEST_ST_EEEEENS5_IJNS4_10UnderscoreESW_SW_EEEEENS4_13SM90_TMA_LOADENS4_14ComposedLayoutINS4_7SwizzleILi2ELi4ELi3EEENS4_18smem_ptr_flag_bitsILi16EEENSS_INS5_IJNSA_ILi8EEESG_EEENS5_IJSG_SB_EEEEEEEvNS4_8identityESZ_S19_vS1A_EENS_8epilogue10collective18CollectiveEpilogueINS1C_23Sm100TmaWarpSpecializedILi4ELi2ELi32ELb1ELb0EEEJSH_NS5_IJNSS_ISE_SB_EES1H_EEESI_SJ_SI_SJ_NS1C_6fusion15FusionCallbacksIS1G_NS1J_17LinearCombinationISI_fSI_fLNS_15FloatRoundStyleE2EEESH_S1I_JEEENS4_5SM1004TMEM4LOAD26SM100_TMEM_LOAD_16dp256b8xESZ_NS10_INS11_ILi3ELi4ELi3EEES14_NSS_INS5_IJS15_SE_EEENS5_IJSE_SB_EEEEEEENS4_17SM75_U32x4_LDSM_NENS4_14SM90_TMA_STOREES1X_NS4_17SM90_U32x4_STSM_NENS4_39AutoVectorizingCopyWithAssumedAlignmentILi128EEEEEEvvEEEEvNT_6ParamsE --------------------------
	.section	.nv.constant0._ZN7cutlass13device_kernelINS_4gemm6kernel13GemmUniversalIN4cute5tupleIJiiiiEEENS1_10collective13CollectiveMmaINS1_35MainloopSm100TmaUmmaWarpSpecializedILi5ELi2ELi4ENS5_IJNS4_1CILi1EEESB_SB_EEEEENS5_IJNSA_ILi64EEENSA_ILi256EEENSA_ILi32EEEEEENS_6half_tENS5_IJlSB_lEEESI_SJ_NS4_8TiledMMAINS4_8MMA_AtomIJNS4_20SM100_MMA_F16BF16_SSISI_SI_fLi64ELi256ELNS4_4UMMA5MajorE0ELSO_0ELNSN_7ScaleInE0ELSP_0EEEEEENS4_6LayoutISC_NS5_IJNSA_ILi0EEEST_ST_EEEEENS5_IJNS4_10UnderscoreESW_SW_EEEEENS4_13SM90_TMA_LOADENS4_14ComposedLayoutINS4_7SwizzleILi2ELi4ELi3EEENS4_18smem_ptr_flag_bitsILi16EEENSS_INS5_IJNSA_ILi8EEESG_EEENS5_IJSG_SB_EEEEEEEvNS4_8identityESZ_S19_vS1A_EENS_8epilogue10collective18CollectiveEpilogueINS1C_23Sm100TmaWarpSpecializedILi4ELi2ELi32ELb1ELb0EEEJSH_NS5_IJNSS_ISE_SB_EES1H_EEESI_SJ_SI_SJ_NS1C_6fusion15FusionCallbacksIS1G_NS1J_17LinearCombinationISI_fSI_fLNS_15FloatRoundStyleE2EEESH_S1I_JEEENS4_5SM1004TMEM4LOAD26SM100_TMEM_LOAD_16dp256b8xESZ_NS10_INS11_ILi3ELi4ELi3EEES14_NSS_INS5_IJS15_SE_EEENS5_IJSE_SB_EEEEEEENS4_17SM75_U32x4_LDSM_NENS4_14SM90_TMA_STOREES1X_NS4_17SM90_U32x4_STSM_NENS4_39AutoVectorizingCopyWithAssumedAlignmentILi128EEEEEEvvEEEEvNT_6ParamsE,"a",@progbits
	.sectionflags	@""
	.align	4
.nv.constant0._ZN7cutlass13device_kernelINS_4gemm6kernel13GemmUniversalIN4cute5tupleIJiiiiEEENS1_10collective13CollectiveMmaINS1_35MainloopSm100TmaUmmaWarpSpecializedILi5ELi2ELi4ENS5_IJNS4_1CILi1EEESB_SB_EEEEENS5_IJNSA_ILi64EEENSA_ILi256EEENSA_ILi32EEEEEENS_6half_tENS5_IJlSB_lEEESI_SJ_NS4_8TiledMMAINS4_8MMA_AtomIJNS4_20SM100_MMA_F16BF16_SSISI_SI_fLi64ELi256ELNS4_4UMMA5MajorE0ELSO_0ELNSN_7ScaleInE0ELSP_0EEEEEENS4_6LayoutISC_NS5_IJNSA_ILi0EEEST_ST_EEEEENS5_IJNS4_10UnderscoreESW_SW_EEEEENS4_13SM90_TMA_LOADENS4_14ComposedLayoutINS4_7SwizzleILi2ELi4ELi3EEENS4_18smem_ptr_flag_bitsILi16EEENSS_INS5_IJNSA_ILi8EEESG_EEENS5_IJSG_SB_EEEEEEEvNS4_8identityESZ_S19_vS1A_EENS_8epilogue10collective18CollectiveEpilogueINS1C_23Sm100TmaWarpSpecializedILi4ELi2ELi32ELb1ELb0EEEJSH_NS5_IJNSS_ISE_SB_EES1H_EEESI_SJ_SI_SJ_NS1C_6fusion15FusionCallbacksIS1G_NS1J_17LinearCombinationISI_fSI_fLNS_15FloatRoundStyleE2EEESH_S1I_JEEENS4_5SM1004TMEM4LOAD26SM100_TMEM_LOAD_16dp256b8xESZ_NS10_INS11_ILi3ELi4ELi3EEES14_NSS_INS5_IJS15_SE_EEENS5_IJSE_SB_EEEEEEENS4_17SM75_U32x4_LDSM_NENS4_14SM90_TMA_STOREES1X_NS4_17SM90_U32x4_STSM_NENS4_39AutoVectorizingCopyWithAssumedAlignmentILi128EEEEEEvvEEEEvNT_6ParamsE:
	.zero		2944


//--------------------- SYMBOLS --------------------------

	.type		.nv.reservedSmem.offset0,@object
	.size		.nv.reservedSmem.offset0,0x4
	.type		.nv.reservedSmem.cap,@object
	.size		.nv.reservedSmem.cap,0x4
	.type		__assertfail,@function
